	.target	sm_90a

	.elftype	@"ET_EXEC"


//--------------------- .note.nv.tkinfo           --------------------------
	.section	.note.nv.tkinfo,"",@"SHT_NOTE"
	.sectionflags	@"SHF_NOTE_NV_TKINFO"
	.tkinfo
        /*0018*/ 	.word	0x00000002
        /*0030*/ 	.string	""
        /*0030*/ 	.string	"ptxas"
        /*0030*/ 	.string	"Cuda compilation tools, release 13.0, V13.0.88"
        /*0030*/ 	.string	"Build cuda_13.0.r13.0/compiler.36424714_0"
        /*0030*/ 	.string	"-arch sm_90a -m 64 "



//--------------------- .note.nv.cuinfo           --------------------------
	.section	.note.nv.cuinfo,"",@"SHT_NOTE"
	.sectionflags	@"SHF_NOTE_NV_CUINFO"
        /*0018*/ 	.short	0x0002
        /*001a*/ 	.short	0x005a
        /*001c*/ 	.short	0x0082
	.zero		2


//--------------------- .nv.info                  --------------------------
	.section	.nv.info,"",@"SHT_CUDA_INFO"
	.align	4


	//----- nvinfo : EIATTR_REGCOUNT
	.align		4
        /*0000*/ 	.byte	0x04, 0x2f
        /*0002*/ 	.short	(.L_12 - .L_11)
	.align		4
.L_11:
        /*0004*/ 	.word	index@(_ZN7cutlass13device_kernelINS_4conv6kernel13ConvUniversalINS1_16ConvProblemShapeILNS1_8OperatorE1ELi3EEENS1_10collective14CollectiveConvINS1_46MainloopSm90TmaGmmaWarpSpecializedImplicitGemmILS5_1ELi5ELi3EN4cute5tupleIJNSA_1CILi1EEESD_SD_EEENS1_36KernelImplicitTmaWarpSpecializedSm90ELi1EEENSB_IJNSC_ILi256EEENSC_ILi64EEENSB_IJSI_EEEEEENS_6half_tESL_NSA_8TiledMMAINSA_8MMA_AtomIJNSA_4SM904GMMA25MMA_64x64x16_F32F16F16_SSILNSP_5MajorE0ELSR_1ELNSP_7ScaleInE1ELSS_1EEEEEENSA_6LayoutISE_NSB_IJNSC_ILi0EEESW_SW_EEEEENSB_IJNSA_10UnderscoreESZ_SZ_EEEEENS7_6detail26Sm90ImplicitGemmTileTraitsINSA_20SM90_TMA_LOAD_IM2COLENSA_14ComposedLayoutINSA_7SwizzleILi3ELi4ELi3EEENSA_18smem_ptr_flag_bitsILi16EEENSV_INSB_IJNSB_IJNSC_ILi8EEENSC_ILi32EEEEEENSB_IJSI_SD_EEENSB_IJSD_NSC_ILi5EEEEEEEEENSB_IJNSB_IJSI_NSC_ILi512EEEEEENSB_IJSD_SW_EEENSB_IJSW_NSC_ILi16384EEEEEEEEEEEEEvEENS13_INSA_13SM90_TMA_LOADENS15_IS17_S19_NSV_INSB_IJS1D_NSB_IJS1A_S1A_EEES1F_EEENSB_IJS1J_S1I_NSB_IJSW_NSC_ILi4096EEEEEEEEEEEEEvEEEENS_8epilogue10collective6detail29Sm90TmaWarpSpecializedAdapterINS21_15DefaultEpilogueISL_NSB_IJNSB_IJllllEEESD_SW_EEES26_NS20_6thread17LinearCombinationISL_Li1EffLNS27_9ScaleType4KindE0ELNS_15FloatRoundStyleE2ESL_EENS_4gemm15EpilogueDefaultEEEEEvvEEEEvNT_6ParamsE)
        /*0008*/ 	.word	0x0000009a


	//----- nvinfo : EIATTR_FRAME_SIZE
	.align		4
.L_12:
        /*000c*/ 	.byte	0x04, 0x11
        /*000e*/ 	.short	(.L_14 - .L_13)
	.align		4
.L_13:
        /*0010*/ 	.word	index@(_ZN7cutlass13device_kernelINS_4conv6kernel13ConvUniversalINS1_16ConvProblemShapeILNS1_8OperatorE1ELi3EEENS1_10collective14CollectiveConvINS1_46MainloopSm90TmaGmmaWarpSpecializedImplicitGemmILS5_1ELi5ELi3EN4cute5tupleIJNSA_1CILi1EEESD_SD_EEENS1_36KernelImplicitTmaWarpSpecializedSm90ELi1EEENSB_IJNSC_ILi256EEENSC_ILi64EEENSB_IJSI_EEEEEENS_6half_tESL_NSA_8TiledMMAINSA_8MMA_AtomIJNSA_4SM904GMMA25MMA_64x64x16_F32F16F16_SSILNSP_5MajorE0ELSR_1ELNSP_7ScaleInE1ELSS_1EEEEEENSA_6LayoutISE_NSB_IJNSC_ILi0EEESW_SW_EEEEENSB_IJNSA_10UnderscoreESZ_SZ_EEEEENS7_6detail26Sm90ImplicitGemmTileTraitsINSA_20SM90_TMA_LOAD_IM2COLENSA_14ComposedLayoutINSA_7SwizzleILi3ELi4ELi3EEENSA_18smem_ptr_flag_bitsILi16EEENSV_INSB_IJNSB_IJNSC_ILi8EEENSC_ILi32EEEEEENSB_IJSI_SD_EEENSB_IJSD_NSC_ILi5EEEEEEEEENSB_IJNSB_IJSI_NSC_ILi512EEEEEENSB_IJSD_SW_EEENSB_IJSW_NSC_ILi16384EEEEEEEEEEEEEvEENS13_INSA_13SM90_TMA_LOADENS15_IS17_S19_NSV_INSB_IJS1D_NSB_IJS1A_S1A_EEES1F_EEENSB_IJS1J_S1I_NSB_IJSW_NSC_ILi4096EEEEEEEEEEEEEvEEEENS_8epilogue10collective6detail29Sm90TmaWarpSpecializedAdapterINS21_15DefaultEpilogueISL_NSB_IJNSB_IJllllEEESD_SW_EEES26_NS20_6thread17LinearCombinationISL_Li1EffLNS27_9ScaleType4KindE0ELNS_15FloatRoundStyleE2ESL_EENS_4gemm15EpilogueDefaultEEEEEvvEEEEvNT_6ParamsE)
        /*0014*/ 	.word	0x00000000


	//----- nvinfo : EIATTR_MIN_STACK_SIZE
	.align		4
.L_14:
        /*0018*/ 	.byte	0x04, 0x12
        /*001a*/ 	.short	(.L_16 - .L_15)
	.align		4
.L_15:
        /*001c*/ 	.word	index@(_ZN7cutlass13device_kernelINS_4conv6kernel13ConvUniversalINS1_16ConvProblemShapeILNS1_8OperatorE1ELi3EEENS1_10collective14CollectiveConvINS1_46MainloopSm90TmaGmmaWarpSpecializedImplicitGemmILS5_1ELi5ELi3EN4cute5tupleIJNSA_1CILi1EEESD_SD_EEENS1_36KernelImplicitTmaWarpSpecializedSm90ELi1EEENSB_IJNSC_ILi256EEENSC_ILi64EEENSB_IJSI_EEEEEENS_6half_tESL_NSA_8TiledMMAINSA_8MMA_AtomIJNSA_4SM904GMMA25MMA_64x64x16_F32F16F16_SSILNSP_5MajorE0ELSR_1ELNSP_7ScaleInE1ELSS_1EEEEEENSA_6LayoutISE_NSB_IJNSC_ILi0EEESW_SW_EEEEENSB_IJNSA_10UnderscoreESZ_SZ_EEEEENS7_6detail26Sm90ImplicitGemmTileTraitsINSA_20SM90_TMA_LOAD_IM2COLENSA_14ComposedLayoutINSA_7SwizzleILi3ELi4ELi3EEENSA_18smem_ptr_flag_bitsILi16EEENSV_INSB_IJNSB_IJNSC_ILi8EEENSC_ILi32EEEEEENSB_IJSI_SD_EEENSB_IJSD_NSC_ILi5EEEEEEEEENSB_IJNSB_IJSI_NSC_ILi512EEEEEENSB_IJSD_SW_EEENSB_IJSW_NSC_ILi16384EEEEEEEEEEEEEvEENS13_INSA_13SM90_TMA_LOADENS15_IS17_S19_NSV_INSB_IJS1D_NSB_IJS1A_S1A_EEES1F_EEENSB_IJS1J_S1I_NSB_IJSW_NSC_ILi4096EEEEEEEEEEEEEvEEEENS_8epilogue10collective6detail29Sm90TmaWarpSpecializedAdapterINS21_15DefaultEpilogueISL_NSB_IJNSB_IJllllEEESD_SW_EEES26_NS20_6thread17LinearCombinationISL_Li1EffLNS27_9ScaleType4KindE0ELNS_15FloatRoundStyleE2ESL_EENS_4gemm15EpilogueDefaultEEEEEvvEEEEvNT_6ParamsE)
        /*0020*/ 	.word	0x00000000
.L_16:


//--------------------- .nv.compat                --------------------------
	.section	.nv.compat,"",@"SHT_CUDA_COMPAT_INFO"
	.align	4
        /*0000*/ 	.byte	0x02, 0x09, 0x01, 0x00, 0x02, 0x02, 0x04, 0x00, 0x02, 0x05, 0x05, 0x00, 0x03, 0x07, 0x01, 0x01
        /*0010*/ 	.byte	0x02, 0x03, 0x01, 0x00, 0x02, 0x06, 0x01, 0x00, 0x04, 0x0b, 0x08, 0x00, 0x00, 0x00, 0x00, 0x00
        /*0020*/ 	.byte	0x00, 0x00, 0x00, 0x00


//--------------------- .nv.info._ZN7cutlass13device_kernelINS_4conv6kernel13ConvUniversalINS1_16ConvProblemShapeILNS1_8OperatorE1ELi3EEENS1_10collective14CollectiveConvINS1_46MainloopSm90TmaGmmaWarpSpecializedImplicitGemmILS5_1ELi5ELi3EN4cute5tupleIJNSA_1CILi1EEESD_SD_EEENS1_36KernelImplicitTmaWarpSpecializedSm90ELi1EEENSB_IJNSC_ILi256EEENSC_ILi64EEENSB_IJSI_EEEEEENS_6half_tESL_NSA_8TiledMMAINSA_8MMA_AtomIJNSA_4SM904GMMA25MMA_64x64x16_F32F16F16_SSILNSP_5MajorE0ELSR_1ELNSP_7ScaleInE1ELSS_1EEEEEENSA_6LayoutISE_NSB_IJNSC_ILi0EEESW_SW_EEEEENSB_IJNSA_10UnderscoreESZ_SZ_EEEEENS7_6detail26Sm90ImplicitGemmTileTraitsINSA_20SM90_TMA_LOAD_IM2COLENSA_14ComposedLayoutINSA_7SwizzleILi3ELi4ELi3EEENSA_18smem_ptr_flag_bitsILi16EEENSV_INSB_IJNSB_IJNSC_ILi8EEENSC_ILi32EEEEEENSB_IJSI_SD_EEENSB_IJSD_NSC_ILi5EEEEEEEEENSB_IJNSB_IJSI_NSC_ILi512EEEEEENSB_IJSD_SW_EEENSB_IJSW_NSC_ILi16384EEEEEEEEEEEEEvEENS13_INSA_13SM90_TMA_LOADENS15_IS17_S19_NSV_INSB_IJS1D_NSB_IJS1A_S1A_EEES1F_EEENSB_IJS1J_S1I_NSB_IJSW_NSC_ILi4096EEEEEEEEEEEEEvEEEENS_8epilogue10collective6detail29Sm90TmaWarpSpecializedAdapterINS21_15DefaultEpilogueISL_NSB_IJNSB_IJllllEEESD_SW_EEES26_NS20_6thread17LinearCombinationISL_Li1EffLNS27_9ScaleType4KindE0ELNS_15FloatRoundStyleE2ESL_EENS_4gemm15EpilogueDefaultEEEEEvvEEEEvNT_6ParamsE --------------------------
	.section	.nv.info._ZN7cutlass13device_kernelINS_4conv6kernel13ConvUniversalINS1_16ConvProblemShapeILNS1_8OperatorE1ELi3EEENS1_10collective14CollectiveConvINS1_46MainloopSm90TmaGmmaWarpSpecializedImplicitGemmILS5_1ELi5ELi3EN4cute5tupleIJNSA_1CILi1EEESD_SD_EEENS1_36KernelImplicitTmaWarpSpecializedSm90ELi1EEENSB_IJNSC_ILi256EEENSC_ILi64EEENSB_IJSI_EEEEEENS_6half_tESL_NSA_8TiledMMAINSA_8MMA_AtomIJNSA_4SM904GMMA25MMA_64x64x16_F32F16F16_SSILNSP_5MajorE0ELSR_1ELNSP_7ScaleInE1ELSS_1EEEEEENSA_6LayoutISE_NSB_IJNSC_ILi0EEESW_SW_EEEEENSB_IJNSA_10UnderscoreESZ_SZ_EEEEENS7_6detail26Sm90ImplicitGemmTileTraitsINSA_20SM90_TMA_LOAD_IM2COLENSA_14ComposedLayoutINSA_7SwizzleILi3ELi4ELi3EEENSA_18smem_ptr_flag_bitsILi16EEENSV_INSB_IJNSB_IJNSC_ILi8EEENSC_ILi32EEEEEENSB_IJSI_SD_EEENSB_IJSD_NSC_ILi5EEEEEEEEENSB_IJNSB_IJSI_NSC_ILi512EEEEEENSB_IJSD_SW_EEENSB_IJSW_NSC_ILi16384EEEEEEEEEEEEEvEENS13_INSA_13SM90_TMA_LOADENS15_IS17_S19_NSV_INSB_IJS1D_NSB_IJS1A_S1A_EEES1F_EEENSB_IJS1J_S1I_NSB_IJSW_NSC_ILi4096EEEEEEEEEEEEEvEEEENS_8epilogue10collective6detail29Sm90TmaWarpSpecializedAdapterINS21_15DefaultEpilogueISL_NSB_IJNSB_IJllllEEESD_SW_EEES26_NS20_6thread17LinearCombinationISL_Li1EffLNS27_9ScaleType4KindE0ELNS_15FloatRoundStyleE2ESL_EENS_4gemm15EpilogueDefaultEEEEEvvEEEEvNT_6ParamsE,"",@"SHT_CUDA_INFO"
	.sectionflags	@""
	.align	4


	//----- nvinfo : EIATTR_CUDA_API_VERSION
	.align		4
        /*0000*/ 	.byte	0x04, 0x37
        /*0002*/ 	.short	(.L_18 - .L_17)
.L_17:
        /*0004*/ 	.word	0x00000082


	//----- nvinfo : EIATTR_KPARAM_INFO
	.align		4
.L_18:
        /*0008*/ 	.byte	0x04, 0x17
        /*000a*/ 	.short	(.L_20 - .L_19)
.L_19:
        /*000c*/ 	.word	0x00000000
        /*0010*/ 	.short	0x0000
        /*0012*/ 	.short	0x0070
        /*0014*/ 	.byte	0x00, 0xf0, 0x01, 0x10


	//----- nvinfo : EIATTR_SPARSE_MMA_MASK
	.align		4
.L_20:
        /*0018*/ 	.byte	0x03, 0x50
        /*001a*/ 	.short	0x0000


	//----- nvinfo : EIATTR_MAXREG_COUNT
	.align		4
        /*001c*/ 	.byte	0x03, 0x1b
        /*001e*/ 	.short	0x00ff


	//----- nvinfo : EIATTR_NUM_BARRIERS
	.align		4
        /*0020*/ 	.byte	0x02, 0x4c
        /*0022*/ 	.byte	0x01
	.zero		1


	//----- nvinfo : EIATTR_MERCURY_ISA_VERSION
	.align		4
        /*0024*/ 	.byte	0x03, 0x5f
        /*0026*/ 	.short	0x0101


	//----- nvinfo : EIATTR_COOP_GROUP_MASK_REGIDS
	.align		4
        /*0028*/ 	.byte	0x04, 0x29
        /*002a*/ 	.short	(.L_22 - .L_21)


	//   ....[0]....
.L_21:
        /*002c*/ 	.word	0xffffffff


	//   ....[1]....
        /*0030*/ 	.word	0xffffffff


	//   ....[2]....
        /*0034*/ 	.word	0xffffffff


	//----- nvinfo : EIATTR_COOP_GROUP_INSTR_OFFSETS
	.align		4
.L_22:
        /*0038*/ 	.byte	0x04, 0x28
        /*003a*/ 	.short	(.L_24 - .L_23)


	//   ....[0]....
.L_23:
        /*003c*/ 	.word	0x00000060


	//   ....[1]....
        /*0040*/ 	.word	0x00000070


	//   ....[2]....
        /*0044*/ 	.word	0x00000130


	//----- nvinfo : EIATTR_MBARRIER_INSTR_OFFSETS
	.align		4
.L_24:
        /*0048*/ 	.byte	0x04, 0x39
        /*004a*/ 	.short	(.L_26 - .L_25)


	//   ....[0]....
.L_25:
        /*004c*/ 	.word	0x00000250
        /*0050*/ 	.word	0x000000ff
        /*0054*/ 	.word	0x00032000
        /*0058*/ 	.short	0x0100
        /*005a*/ 	.byte	0x08
	.zero		1


	//   ....[1]....
        /*005c*/ 	.word	0x00000260
        /*0060*/ 	.word	0x000000ff
        /*0064*/ 	.word	0x00032028
        /*0068*/ 	.short	0x0100
        /*006a*/ 	.byte	0x08
	.zero		1


	//   ....[2]....
        /*006c*/ 	.word	0x00000270
        /*0070*/ 	.word	0x000000ff
        /*0074*/ 	.word	0x00032008
        /*0078*/ 	.short	0x0100
        /*007a*/ 	.byte	0x08
	.zero		1


	//   ....[3]....
        /*007c*/ 	.word	0x00000280
        /*0080*/ 	.word	0x000000ff
        /*0084*/ 	.word	0x00032030
        /*0088*/ 	.short	0x0100
        /*008a*/ 	.byte	0x08
	.zero		1


	//   ....[4]....
        /*008c*/ 	.word	0x00000290
        /*0090*/ 	.word	0x000000ff
        /*0094*/ 	.word	0x00032010
        /*0098*/ 	.short	0x0100
        /*009a*/ 	.byte	0x08
	.zero		1


	//   ....[5]....
        /*009c*/ 	.word	0x000002a0
        /*00a0*/ 	.word	0x000000ff
        /*00a4*/ 	.word	0x00032038
        /*00a8*/ 	.short	0x0100
        /*00aa*/ 	.byte	0x08
	.zero		1


	//   ....[6]....
        /*00ac*/ 	.word	0x000002b0
        /*00b0*/ 	.word	0x000000ff
        /*00b4*/ 	.word	0x00032018
        /*00b8*/ 	.short	0x0100
        /*00ba*/ 	.byte	0x08
	.zero		1


	//   ....[7]....
        /*00bc*/ 	.word	0x000002c0
        /*00c0*/ 	.word	0x000000ff
        /*00c4*/ 	.word	0x00032040
        /*00c8*/ 	.short	0x0100
        /*00ca*/ 	.byte	0x08
	.zero		1


	//   ....[8]....
        /*00cc*/ 	.word	0x000002d0
        /*00d0*/ 	.word	0x000000ff
        /*00d4*/ 	.word	0x00032020
        /*00d8*/ 	.short	0x0100
        /*00da*/ 	.byte	0x08
	.zero		1


	//   ....[9]....
        /*00dc*/ 	.word	0x000002e0
        /*00e0*/ 	.word	0x000000ff
        /*00e4*/ 	.word	0x00032048
        /*00e8*/ 	.short	0x0100
        /*00ea*/ 	.byte	0x08
	.zero		1


	//   ....[10]....
        /*00ec*/ 	.word	0x00000ba0
        /*00f0*/ 	.word	0x00000004
        /*00f4*/ 	.word	0x00032000
        /*00f8*/ 	.short	0x010a
        /*00fa*/ 	.byte	0x3f
	.zero		1


	//   ....[11]....
        /*00fc*/ 	.word	0x00001220
        /*0100*/ 	.word	0x00000006
        /*0104*/ 	.word	0x00032000
        /*0108*/ 	.short	0x010a
        /*010a*/ 	.byte	0x3f
	.zero		1


	//   ....[12]....
        /*010c*/ 	.word	0x00001750
        /*0110*/ 	.word	0x000000ff
        /*0114*/ 	.word	0x00000000
        /*0118*/ 	.short	0x0101
        /*011a*/ 	.byte	0x09
	.zero		1


	//   ....[13]....
        /*011c*/ 	.word	0x00001940
        /*0120*/ 	.word	0x00000004
        /*0124*/ 	.word	0x00000000
        /*0128*/ 	.short	0x0101
        /*012a*/ 	.byte	0x3f
	.zero		1


	//   ....[14]....
        /*012c*/ 	.word	0x0000c010
        /*0130*/ 	.word	0x00000011
        /*0134*/ 	.word	0x00032028
        /*0138*/ 	.short	0x010a
        /*013a*/ 	.byte	0x3f
	.zero		1


	//   ....[15]....
        /*013c*/ 	.word	0x0000c800
        /*0140*/ 	.word	0x00000004
        /*0144*/ 	.word	0x00000000
        /*0148*/ 	.short	0x010a
        /*014a*/ 	.byte	0x3f
	.zero		1


	//   ....[16]....
        /*014c*/ 	.word	0x0000c8b0
        /*0150*/ 	.word	0x00000000
        /*0154*/ 	.word	0x00000000
        /*0158*/ 	.short	0x010a
        /*015a*/ 	.byte	0x3f
	.zero		1


	//   ....[17]....
        /*015c*/ 	.word	0x0000c960
        /*0160*/ 	.word	0x00000000
        /*0164*/ 	.word	0x00000000
        /*0168*/ 	.short	0x010a
        /*016a*/ 	.byte	0x3f
	.zero		1


	//   ....[18]....
        /*016c*/ 	.word	0x0000ca10
        /*0170*/ 	.word	0x00000000
        /*0174*/ 	.word	0x00000000
        /*0178*/ 	.short	0x010a
        /*017a*/ 	.byte	0x3f
	.zero		1


	//   ....[19]....
        /*017c*/ 	.word	0x0000cac0
        /*0180*/ 	.word	0x00000002
        /*0184*/ 	.word	0x00000000
        /*0188*/ 	.short	0x010a
        /*018a*/ 	.byte	0x3f
	.zero		1


	//----- nvinfo : EIATTR_NUM_MBARRIERS
	.align		4
.L_26:
        /*018c*/ 	.byte	0x03, 0x38
        /*018e*/ 	.short	0x000a


	//----- nvinfo : EIATTR_EXIT_INSTR_OFFSETS
	.align		4
        /*0190*/ 	.byte	0x04, 0x1c
        /*0192*/ 	.short	(.L_28 - .L_27)


	//   ....[0]....
.L_27:
        /*0194*/ 	.word	0x000006d0


	//   ....[1]....
        /*0198*/ 	.word	0x00001a90


	//   ....[2]....
        /*019c*/ 	.word	0x00008b30


	//   ....[3]....
        /*01a0*/ 	.word	0x00008b70


	//   ....[4]....
        /*01a4*/ 	.word	0x0000bdc0


	//   ....[5]....
        /*01a8*/ 	.word	0x0000be00


	//   ....[6]....
        /*01ac*/ 	.word	0x0000be20


	//   ....[7]....
        /*01b0*/ 	.word	0x0000c6f0


	//   ....[8]....
        /*01b4*/ 	.word	0x0000caf0


	//----- nvinfo : EIATTR_MAX_THREADS
	.align		4
.L_28:
        /*01b8*/ 	.byte	0x04, 0x05
        /*01ba*/ 	.short	(.L_30 - .L_29)
.L_29:
        /*01bc*/ 	.word	0x00000100
        /*01c0*/ 	.word	0x00000001
        /*01c4*/ 	.word	0x00000001


	//----- nvinfo : EIATTR_CRS_STACK_SIZE
	.align		4
.L_30:
        /*01c8*/ 	.byte	0x04, 0x1e
        /*01ca*/ 	.short	(.L_32 - .L_31)
.L_31:
        /*01cc*/ 	.word	0x00000000


	//----- nvinfo : EIATTR_CBANK_PARAM_SIZE
	.align		4
.L_32:
        /*01d0*/ 	.byte	0x03, 0x19
        /*01d2*/ 	.short	0x0470


	//----- nvinfo : EIATTR_PARAM_CBANK
	.align		4
        /*01d4*/ 	.byte	0x04, 0x0a
        /*01d6*/ 	.short	(.L_34 - .L_33)
	.align		4
.L_33:
        /*01d8*/ 	.word	index@(.nv.constant0._ZN7cutlass13device_kernelINS_4conv6kernel13ConvUniversalINS1_16ConvProblemShapeILNS1_8OperatorE1ELi3EEENS1_10collective14CollectiveConvINS1_46MainloopSm90TmaGmmaWarpSpecializedImplicitGemmILS5_1ELi5ELi3EN4cute5tupleIJNSA_1CILi1EEESD_SD_EEENS1_36KernelImplicitTmaWarpSpecializedSm90ELi1EEENSB_IJNSC_ILi256EEENSC_ILi64EEENSB_IJSI_EEEEEENS_6half_tESL_NSA_8TiledMMAINSA_8MMA_AtomIJNSA_4SM904GMMA25MMA_64x64x16_F32F16F16_SSILNSP_5MajorE0ELSR_1ELNSP_7ScaleInE1ELSS_1EEEEEENSA_6LayoutISE_NSB_IJNSC_ILi0EEESW_SW_EEEEENSB_IJNSA_10UnderscoreESZ_SZ_EEEEENS7_6detail26Sm90ImplicitGemmTileTraitsINSA_20SM90_TMA_LOAD_IM2COLENSA_14ComposedLayoutINSA_7SwizzleILi3ELi4ELi3EEENSA_18smem_ptr_flag_bitsILi16EEENSV_INSB_IJNSB_IJNSC_ILi8EEENSC_ILi32EEEEEENSB_IJSI_SD_EEENSB_IJSD_NSC_ILi5EEEEEEEEENSB_IJNSB_IJSI_NSC_ILi512EEEEEENSB_IJSD_SW_EEENSB_IJSW_NSC_ILi16384EEEEEEEEEEEEEvEENS13_INSA_13SM90_TMA_LOADENS15_IS17_S19_NSV_INSB_IJS1D_NSB_IJS1A_S1A_EEES1F_EEENSB_IJS1J_S1I_NSB_IJSW_NSC_ILi4096EEEEEEEEEEEEEvEEEENS_8epilogue10collective6detail29Sm90TmaWarpSpecializedAdapterINS21_15DefaultEpilogueISL_NSB_IJNSB_IJllllEEESD_SW_EEES26_NS20_6thread17LinearCombinationISL_Li1EffLNS27_9ScaleType4KindE0ELNS_15FloatRoundStyleE2ESL_EENS_4gemm15EpilogueDefaultEEEEEvvEEEEvNT_6ParamsE)
        /*01dc*/ 	.short	0x0210
        /*01de*/ 	.short	0x0470


	//----- nvinfo : EIATTR_SW_WAR
	.align		4
.L_34:
        /*01e0*/ 	.byte	0x04, 0x36
        /*01e2*/ 	.short	(.L_36 - .L_35)
.L_35:
        /*01e4*/ 	.word	0x00000008
.L_36:


//--------------------- .nv.callgraph             --------------------------
	.section	.nv.callgraph,"",@"SHT_CUDA_CALLGRAPH"
	.align	4
	.sectionentsize	8
	.align		4
        /*0000*/ 	.word	0x00000000
	.align		4
        /*0004*/ 	.word	0xffffffff
	.align		4
        /*0008*/ 	.word	0x00000000
	.align		4
        /*000c*/ 	.word	0xfffffffe
	.align		4
        /*0010*/ 	.word	0x00000000
	.align		4
        /*0014*/ 	.word	0xfffffffd
	.align		4
        /*0018*/ 	.word	0x00000000
	.align		4
        /*001c*/ 	.word	0xfffffffc


//--------------------- .nv.constant4             --------------------------
	.section	.nv.constant4,"a",@progbits
	.align	8
	.align		8
.nv.constant4:
        /*0000*/ 	.dword	_ZN39_INTERNAL_1535d51c_4_k_cu_519f8e3c_26074cuda3std3__45__cpo5beginE
	.align		8
        /*0008*/ 	.dword	_ZN39_INTERNAL_1535d51c_4_k_cu_519f8e3c_26074cuda3std3__45__cpo3endE
	.align		8
        /*0010*/ 	.dword	_ZN39_INTERNAL_1535d51c_4_k_cu_519f8e3c_26074cuda3std3__45__cpo6cbeginE
	.align		8
        /*0018*/ 	.dword	_ZN39_INTERNAL_1535d51c_4_k_cu_519f8e3c_26074cuda3std3__45__cpo4cendE
	.align		8
        /*0020*/ 	.dword	_ZN39_INTERNAL_1535d51c_4_k_cu_519f8e3c_26074cuda3std3__441_GLOBAL__N__1535d51c_4_k_cu_519f8e3c_26076ignoreE
	.align		8
        /*0028*/ 	.dword	_ZN39_INTERNAL_1535d51c_4_k_cu_519f8e3c_26074cuda3std3__419piecewise_constructE
	.align		8
        /*0030*/ 	.dword	_ZN39_INTERNAL_1535d51c_4_k_cu_519f8e3c_26074cuda3std3__48in_placeE
	.align		8
        /*0038*/ 	.dword	_ZN39_INTERNAL_1535d51c_4_k_cu_519f8e3c_26074cuda3std6ranges3__45__cpo4swapE
	.align		8
        /*0040*/ 	.dword	_ZN39_INTERNAL_1535d51c_4_k_cu_519f8e3c_26074cuda3std6ranges3__45__cpo9iter_moveE
	.align		8
        /*0048*/ 	.dword	_ZN39_INTERNAL_1535d51c_4_k_cu_519f8e3c_26074cute7productE
	.align		8
        /*0050*/ 	.dword	_ZN39_INTERNAL_1535d51c_4_k_cu_519f8e3c_26074cute1_E


//--------------------- .text._ZN7cutlass13device_kernelINS_4conv6kernel13ConvUniversalINS1_16ConvProblemShapeILNS1_8OperatorE1ELi3EEENS1_10collective14CollectiveConvINS1_46MainloopSm90TmaGmmaWarpSpecializedImplicitGemmILS5_1ELi5ELi3EN4cute5tupleIJNSA_1CILi1EEESD_SD_EEENS1_36KernelImplicitTmaWarpSpecializedSm90ELi1EEENSB_IJNSC_ILi256EEENSC_ILi64EEENSB_IJSI_EEEEEENS_6half_tESL_NSA_8TiledMMAINSA_8MMA_AtomIJNSA_4SM904GMMA25MMA_64x64x16_F32F16F16_SSILNSP_5MajorE0ELSR_1ELNSP_7ScaleInE1ELSS_1EEEEEENSA_6LayoutISE_NSB_IJNSC_ILi0EEESW_SW_EEEEENSB_IJNSA_10UnderscoreESZ_SZ_EEEEENS7_6detail26Sm90ImplicitGemmTileTraitsINSA_20SM90_TMA_LOAD_IM2COLENSA_14ComposedLayoutINSA_7SwizzleILi3ELi4ELi3EEENSA_18smem_ptr_flag_bitsILi16EEENSV_INSB_IJNSB_IJNSC_ILi8EEENSC_ILi32EEEEEENSB_IJSI_SD_EEENSB_IJSD_NSC_ILi5EEEEEEEEENSB_IJNSB_IJSI_NSC_ILi512EEEEEENSB_IJSD_SW_EEENSB_IJSW_NSC_ILi16384EEEEEEEEEEEEEvEENS13_INSA_13SM90_TMA_LOADENS15_IS17_S19_NSV_INSB_IJS1D_NSB_IJS1A_S1A_EEES1F_EEENSB_IJS1J_S1I_NSB_IJSW_NSC_ILi4096EEEEEEEEEEEEEvEEEENS_8epilogue10collective6detail29Sm90TmaWarpSpecializedAdapterINS21_15DefaultEpilogueISL_NSB_IJNSB_IJllllEEESD_SW_EEES26_NS20_6thread17LinearCombinationISL_Li1EffLNS27_9ScaleType4KindE0ELNS_15FloatRoundStyleE2ESL_EENS_4gemm15EpilogueDefaultEEEEEvvEEEEvNT_6ParamsE --------------------------
	.section	.text._ZN7cutlass13device_kernelINS_4conv6kernel13ConvUniversalINS1_16ConvProblemShapeILNS1_8OperatorE1ELi3EEENS1_10collective14CollectiveConvINS1_46MainloopSm90TmaGmmaWarpSpecializedImplicitGemmILS5_1ELi5ELi3EN4cute5tupleIJNSA_1CILi1EEESD_SD_EEENS1_36KernelImplicitTmaWarpSpecializedSm90ELi1EEENSB_IJNSC_ILi256EEENSC_ILi64EEENSB_IJSI_EEEEEENS_6half_tESL_NSA_8TiledMMAINSA_8MMA_AtomIJNSA_4SM904GMMA25MMA_64x64x16_F32F16F16_SSILNSP_5MajorE0ELSR_1ELNSP_7ScaleInE1ELSS_1EEEEEENSA_6LayoutISE_NSB_IJNSC_ILi0EEESW_SW_EEEEENSB_IJNSA_10UnderscoreESZ_SZ_EEEEENS7_6detail26Sm90ImplicitGemmTileTraitsINSA_20SM90_TMA_LOAD_IM2COLENSA_14ComposedLayoutINSA_7SwizzleILi3ELi4ELi3EEENSA_18smem_ptr_flag_bitsILi16EEENSV_INSB_IJNSB_IJNSC_ILi8EEENSC_ILi32EEEEEENSB_IJSI_SD_EEENSB_IJSD_NSC_ILi5EEEEEEEEENSB_IJNSB_IJSI_NSC_ILi512EEEEEENSB_IJSD_SW_EEENSB_IJSW_NSC_ILi16384EEEEEEEEEEEEEvEENS13_INSA_13SM90_TMA_LOADENS15_IS17_S19_NSV_INSB_IJS1D_NSB_IJS1A_S1A_EEES1F_EEENSB_IJS1J_S1I_NSB_IJSW_NSC_ILi4096EEEEEEEEEEEEEvEEEENS_8epilogue10collective6detail29Sm90TmaWarpSpecializedAdapterINS21_15DefaultEpilogueISL_NSB_IJNSB_IJllllEEESD_SW_EEES26_NS20_6thread17LinearCombinationISL_Li1EffLNS27_9ScaleType4KindE0ELNS_15FloatRoundStyleE2ESL_EENS_4gemm15EpilogueDefaultEEEEEvvEEEEvNT_6ParamsE,"ax",@progbits
	.align	128
.text._ZN7cutlass13device_kernelINS_4conv6kernel13ConvUniversalINS1_16ConvProblemShapeILNS1_8OperatorE1ELi3EEENS1_10collective14CollectiveConvINS1_46MainloopSm90TmaGmmaWarpSpecializedImplicitGemmILS5_1ELi5ELi3EN4cute5tupleIJNSA_1CILi1EEESD_SD_EEENS1_36KernelImplicitTmaWarpSpecializedSm90ELi1EEENSB_IJNSC_ILi256EEENSC_ILi64EEENSB_IJSI_EEEEEENS_6half_tESL_NSA_8TiledMMAINSA_8MMA_AtomIJNSA_4SM904GMMA25MMA_64x64x16_F32F16F16_SSILNSP_5MajorE0ELSR_1ELNSP_7ScaleInE1ELSS_1EEEEEENSA_6LayoutISE_NSB_IJNSC_ILi0EEESW_SW_EEEEENSB_IJNSA_10UnderscoreESZ_SZ_EEEEENS7_6detail26Sm90ImplicitGemmTileTraitsINSA_20SM90_TMA_LOAD_IM2COLENSA_14ComposedLayoutINSA_7SwizzleILi3ELi4ELi3EEENSA_18smem_ptr_flag_bitsILi16EEENSV_INSB_IJNSB_IJNSC_ILi8EEENSC_ILi32EEEEEENSB_IJSI_SD_EEENSB_IJSD_NSC_ILi5EEEEEEEEENSB_IJNSB_IJSI_NSC_ILi512EEEEEENSB_IJSD_SW_EEENSB_IJSW_NSC_ILi16384EEEEEEEEEEEEEvEENS13_INSA_13SM90_TMA_LOADENS15_IS17_S19_NSV_INSB_IJS1D_NSB_IJS1A_S1A_EEES1F_EEENSB_IJS1J_S1I_NSB_IJSW_NSC_ILi4096EEEEEEEEEEEEEvEEEENS_8epilogue10collective6detail29Sm90TmaWarpSpecializedAdapterINS21_15DefaultEpilogueISL_NSB_IJNSB_IJllllEEESD_SW_EEES26_NS20_6thread17LinearCombinationISL_Li1EffLNS27_9ScaleType4KindE0ELNS_15FloatRoundStyleE2ESL_EENS_4gemm15EpilogueDefaultEEEEEvvEEEEvNT_6ParamsE:
        .type           _ZN7cutlass13device_kernelINS_4conv6kernel13ConvUniversalINS1_16ConvProblemShapeILNS1_8OperatorE1ELi3EEENS1_10collective14CollectiveConvINS1_46MainloopSm90TmaGmmaWarpSpecializedImplicitGemmILS5_1ELi5ELi3EN4cute5tupleIJNSA_1CILi1EEESD_SD_EEENS1_36KernelImplicitTmaWarpSpecializedSm90ELi1EEENSB_IJNSC_ILi256EEENSC_ILi64EEENSB_IJSI_EEEEEENS_6half_tESL_NSA_8TiledMMAINSA_8MMA_AtomIJNSA_4SM904GMMA25MMA_64x64x16_F32F16F16_SSILNSP_5MajorE0ELSR_1ELNSP_7ScaleInE1ELSS_1EEEEEENSA_6LayoutISE_NSB_IJNSC_ILi0EEESW_SW_EEEEENSB_IJNSA_10UnderscoreESZ_SZ_EEEEENS7_6detail26Sm90ImplicitGemmTileTraitsINSA_20SM90_TMA_LOAD_IM2COLENSA_14ComposedLayoutINSA_7SwizzleILi3ELi4ELi3EEENSA_18smem_ptr_flag_bitsILi16EEENSV_INSB_IJNSB_IJNSC_ILi8EEENSC_ILi32EEEEEENSB_IJSI_SD_EEENSB_IJSD_NSC_ILi5EEEEEEEEENSB_IJNSB_IJSI_NSC_ILi512EEEEEENSB_IJSD_SW_EEENSB_IJSW_NSC_ILi16384EEEEEEEEEEEEEvEENS13_INSA_13SM90_TMA_LOADENS15_IS17_S19_NSV_INSB_IJS1D_NSB_IJS1A_S1A_EEES1F_EEENSB_IJS1J_S1I_NSB_IJSW_NSC_ILi4096EEEEEEEEEEEEEvEEEENS_8epilogue10collective6detail29Sm90TmaWarpSpecializedAdapterINS21_15DefaultEpilogueISL_NSB_IJNSB_IJllllEEESD_SW_EEES26_NS20_6thread17LinearCombinationISL_Li1EffLNS27_9ScaleType4KindE0ELNS_15FloatRoundStyleE2ESL_EENS_4gemm15EpilogueDefaultEEEEEvvEEEEvNT_6ParamsE,@function
        .size           _ZN7cutlass13device_kernelINS_4conv6kernel13ConvUniversalINS1_16ConvProblemShapeILNS1_8OperatorE1ELi3EEENS1_10collective14CollectiveConvINS1_46MainloopSm90TmaGmmaWarpSpecializedImplicitGemmILS5_1ELi5ELi3EN4cute5tupleIJNSA_1CILi1EEESD_SD_EEENS1_36KernelImplicitTmaWarpSpecializedSm90ELi1EEENSB_IJNSC_ILi256EEENSC_ILi64EEENSB_IJSI_EEEEEENS_6half_tESL_NSA_8TiledMMAINSA_8MMA_AtomIJNSA_4SM904GMMA25MMA_64x64x16_F32F16F16_SSILNSP_5MajorE0ELSR_1ELNSP_7ScaleInE1ELSS_1EEEEEENSA_6LayoutISE_NSB_IJNSC_ILi0EEESW_SW_EEEEENSB_IJNSA_10UnderscoreESZ_SZ_EEEEENS7_6detail26Sm90ImplicitGemmTileTraitsINSA_20SM90_TMA_LOAD_IM2COLENSA_14ComposedLayoutINSA_7SwizzleILi3ELi4ELi3EEENSA_18smem_ptr_flag_bitsILi16EEENSV_INSB_IJNSB_IJNSC_ILi8EEENSC_ILi32EEEEEENSB_IJSI_SD_EEENSB_IJSD_NSC_ILi5EEEEEEEEENSB_IJNSB_IJSI_NSC_ILi512EEEEEENSB_IJSD_SW_EEENSB_IJSW_NSC_ILi16384EEEEEEEEEEEEEvEENS13_INSA_13SM90_TMA_LOADENS15_IS17_S19_NSV_INSB_IJS1D_NSB_IJS1A_S1A_EEES1F_EEENSB_IJS1J_S1I_NSB_IJSW_NSC_ILi4096EEEEEEEEEEEEEvEEEENS_8epilogue10collective6detail29Sm90TmaWarpSpecializedAdapterINS21_15DefaultEpilogueISL_NSB_IJNSB_IJllllEEESD_SW_EEES26_NS20_6thread17LinearCombinationISL_Li1EffLNS27_9ScaleType4KindE0ELNS_15FloatRoundStyleE2ESL_EENS_4gemm15EpilogueDefaultEEEEEvvEEEEvNT_6ParamsE,(.L_x_254 - _ZN7cutlass13device_kernelINS_4conv6kernel13ConvUniversalINS1_16ConvProblemShapeILNS1_8OperatorE1ELi3EEENS1_10collective14CollectiveConvINS1_46MainloopSm90TmaGmmaWarpSpecializedImplicitGemmILS5_1ELi5ELi3EN4cute5tupleIJNSA_1CILi1EEESD_SD_EEENS1_36KernelImplicitTmaWarpSpecializedSm90ELi1EEENSB_IJNSC_ILi256EEENSC_ILi64EEENSB_IJSI_EEEEEENS_6half_tESL_NSA_8TiledMMAINSA_8MMA_AtomIJNSA_4SM904GMMA25MMA_64x64x16_F32F16F16_SSILNSP_5MajorE0ELSR_1ELNSP_7ScaleInE1ELSS_1EEEEEENSA_6LayoutISE_NSB_IJNSC_ILi0EEESW_SW_EEEEENSB_IJNSA_10UnderscoreESZ_SZ_EEEEENS7_6detail26Sm90ImplicitGemmTileTraitsINSA_20SM90_TMA_LOAD_IM2COLENSA_14ComposedLayoutINSA_7SwizzleILi3ELi4ELi3EEENSA_18smem_ptr_flag_bitsILi16EEENSV_INSB_IJNSB_IJNSC_ILi8EEENSC_ILi32EEEEEENSB_IJSI_SD_EEENSB_IJSD_NSC_ILi5EEEEEEEEENSB_IJNSB_IJSI_NSC_ILi512EEEEEENSB_IJSD_SW_EEENSB_IJSW_NSC_ILi16384EEEEEEEEEEEEEvEENS13_INSA_13SM90_TMA_LOADENS15_IS17_S19_NSV_INSB_IJS1D_NSB_IJS1A_S1A_EEES1F_EEENSB_IJS1J_S1I_NSB_IJSW_NSC_ILi4096EEEEEEEEEEEEEvEEEENS_8epilogue10collective6detail29Sm90TmaWarpSpecializedAdapterINS21_15DefaultEpilogueISL_NSB_IJNSB_IJllllEEESD_SW_EEES26_NS20_6thread17LinearCombinationISL_Li1EffLNS27_9ScaleType4KindE0ELNS_15FloatRoundStyleE2ESL_EENS_4gemm15EpilogueDefaultEEEEEvvEEEEvNT_6ParamsE)
        .other          _ZN7cutlass13device_kernelINS_4conv6kernel13ConvUniversalINS1_16ConvProblemShapeILNS1_8OperatorE1ELi3EEENS1_10collective14CollectiveConvINS1_46MainloopSm90TmaGmmaWarpSpecializedImplicitGemmILS5_1ELi5ELi3EN4cute5tupleIJNSA_1CILi1EEESD_SD_EEENS1_36KernelImplicitTmaWarpSpecializedSm90ELi1EEENSB_IJNSC_ILi256EEENSC_ILi64EEENSB_IJSI_EEEEEENS_6half_tESL_NSA_8TiledMMAINSA_8MMA_AtomIJNSA_4SM904GMMA25MMA_64x64x16_F32F16F16_SSILNSP_5MajorE0ELSR_1ELNSP_7ScaleInE1ELSS_1EEEEEENSA_6LayoutISE_NSB_IJNSC_ILi0EEESW_SW_EEEEENSB_IJNSA_10UnderscoreESZ_SZ_EEEEENS7_6detail26Sm90ImplicitGemmTileTraitsINSA_20SM90_TMA_LOAD_IM2COLENSA_14ComposedLayoutINSA_7SwizzleILi3ELi4ELi3EEENSA_18smem_ptr_flag_bitsILi16EEENSV_INSB_IJNSB_IJNSC_ILi8EEENSC_ILi32EEEEEENSB_IJSI_SD_EEENSB_IJSD_NSC_ILi5EEEEEEEEENSB_IJNSB_IJSI_NSC_ILi512EEEEEENSB_IJSD_SW_EEENSB_IJSW_NSC_ILi16384EEEEEEEEEEEEEvEENS13_INSA_13SM90_TMA_LOADENS15_IS17_S19_NSV_INSB_IJS1D_NSB_IJS1A_S1A_EEES1F_EEENSB_IJS1J_S1I_NSB_IJSW_NSC_ILi4096EEEEEEEEEEEEEvEEEENS_8epilogue10collective6detail29Sm90TmaWarpSpecializedAdapterINS21_15DefaultEpilogueISL_NSB_IJNSB_IJllllEEESD_SW_EEES26_NS20_6thread17LinearCombinationISL_Li1EffLNS27_9ScaleType4KindE0ELNS_15FloatRoundStyleE2ESL_EENS_4gemm15EpilogueDefaultEEEEEvvEEEEvNT_6ParamsE,@"STO_CUDA_ENTRY STV_DEFAULT"
_ZN7cutlass13device_kernelINS_4conv6kernel13ConvUniversalINS1_16ConvProblemShapeILNS1_8OperatorE1ELi3EEENS1_10collective14CollectiveConvINS1_46MainloopSm90TmaGmmaWarpSpecializedImplicitGemmILS5_1ELi5ELi3EN4cute5tupleIJNSA_1CILi1EEESD_SD_EEENS1_36KernelImplicitTmaWarpSpecializedSm90ELi1EEENSB_IJNSC_ILi256EEENSC_ILi64EEENSB_IJSI_EEEEEENS_6half_tESL_NSA_8TiledMMAINSA_8MMA_AtomIJNSA_4SM904GMMA25MMA_64x64x16_F32F16F16_SSILNSP_5MajorE0ELSR_1ELNSP_7ScaleInE1ELSS_1EEEEEENSA_6LayoutISE_NSB_IJNSC_ILi0EEESW_SW_EEEEENSB_IJNSA_10UnderscoreESZ_SZ_EEEEENS7_6detail26Sm90ImplicitGemmTileTraitsINSA_20SM90_TMA_LOAD_IM2COLENSA_14ComposedLayoutINSA_7SwizzleILi3ELi4ELi3EEENSA_18smem_ptr_flag_bitsILi16EEENSV_INSB_IJNSB_IJNSC_ILi8EEENSC_ILi32EEEEEENSB_IJSI_SD_EEENSB_IJSD_NSC_ILi5EEEEEEEEENSB_IJNSB_IJSI_NSC_ILi512EEEEEENSB_IJSD_SW_EEENSB_IJSW_NSC_ILi16384EEEEEEEEEEEEEvEENS13_INSA_13SM90_TMA_LOADENS15_IS17_S19_NSV_INSB_IJS1D_NSB_IJS1A_S1A_EEES1F_EEENSB_IJS1J_S1I_NSB_IJSW_NSC_ILi4096EEEEEEEEEEEEEvEEEENS_8epilogue10collective6detail29Sm90TmaWarpSpecializedAdapterINS21_15DefaultEpilogueISL_NSB_IJNSB_IJllllEEESD_SW_EEES26_NS20_6thread17LinearCombinationISL_Li1EffLNS27_9ScaleType4KindE0ELNS_15FloatRoundStyleE2ESL_EENS_4gemm15EpilogueDefaultEEEEEvvEEEEvNT_6ParamsE:
[----:B------:R-:W-:Y:S01]  /*0000*/  LDC R1, c[0x0][0x28] ;  /* 0x00000a00ff017b82 */ /* 0x000fe20000000800 */
[----:B------:R-:W0:Y:S01]  /*0010*/  S2R R6, SR_TID.X ;  /* 0x0000000000067919 */ /* 0x000e220000002100 */
[----:B------:R-:W-:Y:S01]  /*0020*/  ELECT P0, URZ, PT ;  /* 0x00000000003f782f */ /* 0x000fe20003800000 */
[----:B------:R-:W-:Y:S01]  /*0030*/  BSSY B0, `(.L_x_0) ;  /* 0x000000f000007945 */ /* 0x000fe20003800000 */
[--C-:B0-----:R-:W-:Y:S02]  /*0040*/  SHF.R.U32.HI R0, RZ, 0x5, R6.reuse ;  /* 0x00000005ff007819 */ /* 0x101fe40000011606 */
[----:B------:R-:W-:-:S03]  /*0050*/  SHF.R.U32.HI R3, RZ, 0x7, R6 ;  /* 0x00000007ff037819 */ /* 0x000fc60000011606 */
[----:B------:R-:W0:Y:S04]  /*0060*/  SHFL.IDX PT, R2, R0, RZ, 0x1f ;  /* 0x00001fff00027589 */ /* 0x000e2800000e0000 */
[----:B------:R1:W2:Y:S01]  /*0070*/  SHFL.IDX PT, R5, R3, RZ, 0x1f ;  /* 0x00001fff03057589 */ /* 0x0002a200000e0000 */
[----:B0-----:R-:W-:-:S13]  /*0080*/  ISETP.NE.OR P0, PT, R2, RZ, !P0 ;  /* 0x000000ff0200720c */ /* 0x001fda0004705670 */
[----:B-12---:R-:W-:Y:S05]  /*0090*/  @P0 BRA `(.L_x_1) ;  /* 0x0000000000200947 */ /* 0x006fea0003800000 */
[----:B------:R-:W-:Y:S02]  /*00a0*/  ULDC.64 UR4, c[0x0][0x198] ;  /* 0x0000660000047ab9 */ /* 0x000fe40000000a00 */
[----:B------:R-:W-:Y:S02]  /*00b0*/  UIADD3 UR6, UP0, UR4, 0xf0, URZ ;  /* 0x000000f004067890 */ /* 0x000fe4000ff1e03f */
[----:B------:R-:W-:Y:S02]  /*00c0*/  UIADD3 UR4, UP1, UR4, 0x270, URZ ;  /* 0x0000027004047890 */ /* 0x000fe4000ff3e03f */
[----:B------:R-:W-:Y:S02]  /*00d0*/  UIADD3.X UR7, URZ, UR5, URZ, UP0, !UPT ;  /* 0x000000053f077290 */ /* 0x000fe400087fe43f */
[----:B------:R-:W-:-:S07]  /*00e0*/  UIADD3.X UR5, URZ, UR5, URZ, UP1, !UPT ;  /* 0x000000053f057290 */ /* 0x000fce0008ffe43f */
[----:B------:R0:W-:Y:S02]  /*00f0*/  UTMACCTL.PF [UR6] ;  /* 0x00000000060079b9 */ /* 0x0001e40008040000 */
[----:B------:R0:W-:Y:S02]  /*0100*/  UTMACCTL.PF [UR4] ;  /* 0x00000000040079b9 */ /* 0x0001e40008040000 */
[----:B0-----:R-:W-:Y:S01]  /*0110*/  NOP ;  /* 0x0000000000007918 */ /* 0x001fe20000000000 */
.L_x_1:
[----:B------:R-:W-:Y:S05]  /*0120*/  BSYNC B0 ;  /* 0x0000000000007941 */ /* 0x000fea0003800000 */
.L_x_0:
[----:B------:R-:W0:Y:S01]  /*0130*/  SHFL.IDX PT, R0, R0, RZ, 0x1f ;  /* 0x00001fff00007589 */ /* 0x000e2200000e0000 */
[----:B------:R-:W-:-:S04]  /*0140*/  SHF.R.S32.HI R3, RZ, 0x1f, R2 ;  /* 0x0000001fff037819 */ /* 0x000fc80000011402 */
[----:B------:R-:W-:Y:S02]  /*0150*/  LEA.HI R3, R3, R2, RZ, 0x2 ;  /* 0x0000000203037211 */ /* 0x000fe400078f10ff */
[----:B0-----:R-:W-:-:S13]  /*0160*/  ISETP.NE.AND P0, PT, R0, RZ, PT ;  /* 0x000000ff0000720c */ /* 0x001fda0003f05270 */
[----:B------:R-:W-:Y:S05]  /*0170*/  @P0 BRA `(.L_x_2) ;  /* 0x0000000000600947 */ /* 0x000fea0003800000 */
[----:B------:R-:W0:Y:S01]  /*0180*/  S2UR UR8, SR_CgaCtaId ;  /* 0x00000000000879c3 */ /* 0x000e220000008800 */
[----:B------:R-:W-:Y:S01]  /*0190*/  UMOV UR4, 0x400 ;  /* 0x0000040000047882 */ /* 0x000fe20000000000 */
[----:B------:R-:W-:Y:S01]  /*01a0*/  UMOV UR5, 0x1 ;  /* 0x0000000100057882 */ /* 0x000fe20000000000 */
[----:B------:R-:W-:Y:S01]  /*01b0*/  UMOV UR6, 0x80 ;  /* 0x0000008000067882 */ /* 0x000fe20000000000 */
[----:B------:R-:W-:Y:S01]  /*01c0*/  ELECT P0, URZ, PT ;  /* 0x00000000003f782f */ /* 0x000fe20003800000 */
[----:B------:R-:W-:-:S04]  /*01d0*/  UIADD3 UR6, -UR6, 0x100000, URZ ;  /* 0x0010000006067890 */ /* 0x000fc8000fffe13f */
[----:B------:R-:W-:Y:S02]  /*01e0*/  USHF.L.U32 UR7, UR6, 0xb, URZ ;  /* 0x0000000b06077899 */ /* 0x000fe4000800063f */
[----:B------:R-:W-:Y:S02]  /*01f0*/  USHF.L.U32 UR6, UR6, 0x1, URZ ;  /* 0x0000000106067899 */ /* 0x000fe4000800063f */
[----:B0-----:R-:W-:Y:S02]  /*0200*/  ULEA UR8, UR8, UR4, 0x18 ;  /* 0x0000000408087291 */ /* 0x001fe4000f8ec03f */
[----:B------:R-:W-:-:S04]  /*0210*/  UIADD3 UR4, -UR5, 0x100000, URZ ;  /* 0x0010000005047890 */ /* 0x000fc8000fffe13f */
[----:B------:R-:W-:Y:S02]  /*0220*/  USHF.L.U32 UR5, UR4, 0xb, URZ ;  /* 0x0000000b04057899 */ /* 0x000fe4000800063f */
[----:B------:R-:W-:Y:S01]  /*0230*/  USHF.L.U32 UR4, UR4, 0x1, URZ ;  /* 0x0000000104047899 */ /* 0x000fe2000800063f */
[----:B------:R-:W0:Y:S11]  /*0240*/  FENCE.VIEW.ASYNC.S ;  /* 0x00000000000073c6 */ /* 0x000e360000000000 */
[----:B0-----:R0:W1:Y:S01]  /*0250*/  SYNCS.EXCH.64 URZ, [UR8+0x32000], UR4 ;  /* 0x03200004083f75b2 */ /* 0x0010620008000100 */
[----:B------:R0:W2:Y:S01]  /*0260*/  SYNCS.EXCH.64 URZ, [UR8+0x32028], UR6 ;  /* 0x03202806083f75b2 */ /* 0x0000a20008000100 */
[----:B------:R0:W3:Y:S01]  /*0270*/  SYNCS.EXCH.64 URZ, [UR8+0x32008], UR4 ;  /* 0x03200804083f75b2 */ /* 0x0000e20008000100 */
[----:B------:R0:W4:Y:S01]  /*0280*/  SYNCS.EXCH.64 URZ, [UR8+0x32030], UR6 ;  /* 0x03203006083f75b2 */ /* 0x0001220008000100 */
[----:B------:R0:W0:Y:S01]  /*0290*/  SYNCS.EXCH.64 URZ, [UR8+0x32010], UR4 ;  /* 0x03201004083f75b2 */ /* 0x0000220008000100 */
[----:B------:R0:W0:Y:S01]  /*02a0*/  SYNCS.EXCH.64 URZ, [UR8+0x32038], UR6 ;  /* 0x03203806083f75b2 */ /* 0x0000220008000100 */
[----:B------:R0:W0:Y:S01]  /*02b0*/  SYNCS.EXCH.64 URZ, [UR8+0x32018], UR4 ;  /* 0x03201804083f75b2 */ /* 0x0000220008000100 */
[----:B------:R0:W0:Y:S01]  /*02c0*/  SYNCS.EXCH.64 URZ, [UR8+0x32040], UR6 ;  /* 0x03204006083f75b2 */ /* 0x0000220008000100 */
[----:B------:R0:W0:Y:S01]  /*02d0*/  SYNCS.EXCH.64 URZ, [UR8+0x32020], UR4 ;  /* 0x03202004083f75b2 */ /* 0x0000220008000100 */
[----:B------:R0:W0:Y:S01]  /*02e0*/  SYNCS.EXCH.64 URZ, [UR8+0x32048], UR6 ;  /* 0x03204806083f75b2 */ /* 0x0000220008000100 */
[----:B------:R-:W-:Y:S01]  /*02f0*/  NOP ;  /* 0x0000000000007918 */ /* 0x000fe20000000000 */
.L_x_2:
[----:B0-----:R-:W-:Y:S01]  /*0300*/  ULDC.64 UR4, c[0x0][0x618] ;  /* 0x0001860000047ab9 */ /* 0x001fe20000000a00 */
[----:B------:R-:W-:Y:S01]  /*0310*/  LOP3.LUT R3, R3, 0xfffffffc, RZ, 0xc0, !PT ;  /* 0xfffffffc03037812 */ /* 0x000fe200078ec0ff */
[----:B------:R-:W-:Y:S01]  /*0320*/  NOP ;  /* 0x0000000000007918 */ /* 0x000fe20000000000 */
[----:B------:R-:W-:Y:S01]  /*0330*/  ISETP.NE.U32.AND P0, PT, RZ, UR4, PT ;  /* 0x00000004ff007c0c */ /* 0x000fe2000bf05070 */
[----:B------:R-:W-:Y:S01]  /*0340*/  NOP ;  /* 0x0000000000007918 */ /* 0x000fe20000000000 */
[----:B-1234-:R-:W-:Y:S01]  /*0350*/  BAR.SYNC.DEFER_BLOCKING 0x0 ;  /* 0x0000000000007b1d */ /* 0x01efe20000010000 */
[----:B------:R-:W-:Y:S01]  /*0360*/  IMAD.IADD R4, R2, 0x1, -R3 ;  /* 0x0000000102047824 */ /* 0x000fe200078e0a03 */
[----:B------:R-:W-:Y:S02]  /*0370*/  ISETP.NE.AND.EX P0, PT, RZ, UR5, PT, P0 ;  /* 0x00000005ff007c0c */ /* 0x000fe4000bf05300 */
[C---:B------:R-:W-:Y:S02]  /*0380*/  ISETP.NE.AND P2, PT, R5.reuse, 0x1, PT ;  /* 0x000000010500780c */ /* 0x040fe40003f45270 */
[----:B------:R-:W-:Y:S01]  /*0390*/  LOP3.LUT P1, RZ, R5, R4, RZ, 0xfc, !PT ;  /* 0x0000000405ff7212 */ /* 0x000fe2000782fcff */
[----:B------:R-:W-:-:S03]  /*03a0*/  ULDC.64 UR16, c[0x0][0x208] ;  /* 0x0000820000107ab9 */ /* 0x000fc60000000a00 */
[----:B------:R-:W-:-:S04]  /*03b0*/  SEL R0, RZ, 0x1, P1 ;  /* 0x00000001ff007807 */ /* 0x000fc80000800000 */
[----:B------:R-:W-:Y:S01]  /*03c0*/  SEL R0, R0, 0x2, P2 ;  /* 0x0000000200007807 */ /* 0x000fe20001000000 */
[----:B------:R-:W-:Y:S06]  /*03d0*/  @!P0 BRA `(.L_x_3) ;  /* 0x00000000001c8947 */ /* 0x000fec0003800000 */
[----:B------:R-:W0:Y:S02]  /*03e0*/  LDC.64 R2, c[0x0][0x618] ;  /* 0x00018600ff027b82 */ /* 0x000e240000000a00 */
[----:B0-----:R-:W2:Y:S02]  /*03f0*/  LDG.E.64 R2, desc[UR16][R2.64] ;  /* 0x0000001002027981 */ /* 0x001ea4000c1e1b00 */
[----:B--2---:R-:W-:-:S04]  /*0400*/  ISETP.NE.U32.AND P0, PT, R2, RZ, PT ;  /* 0x000000ff0200720c */ /* 0x004fc80003f05070 */
[----:B------:R-:W-:-:S13]  /*0410*/  ISETP.NE.AND.EX P0, PT, R3, RZ, PT, P0 ;  /* 0x000000ff0300720c */ /* 0x000fda0003f05300 */
[----:B------:R-:W-:Y:S05]  /*0420*/  @!P0 BRA `(.L_x_3) ;  /* 0x0000000000088947 */ /* 0x000fea0003800000 */
[----:B------:R2:W5:Y:S01]  /*0430*/  LD.E R11, desc[UR16][R2.64] ;  /* 0x00000010020b7980 */ /* 0x000562000c101900 */
[----:B------:R-:W-:Y:S05]  /*0440*/  BRA `(.L_x_4) ;  /* 0x0000000000207947 */ /* 0x000fea0003800000 */
.L_x_3:
[----:B------:R-:W-:Y:S02]  /*0450*/  ULDC.64 UR4, c[0x0][0x608] ;  /* 0x0001820000047ab9 */ /* 0x000fe40000000a00 */
[----:B------:R-:W-:-:S04]  /*0460*/  ISETP.NE.U32.AND P0, PT, RZ, UR4, PT ;  /* 0x00000004ff007c0c */ /* 0x000fc8000bf05070 */
[----:B------:R-:W-:-:S13]  /*0470*/  ISETP.NE.AND.EX P0, PT, RZ, UR5, PT, P0 ;  /* 0x00000005ff007c0c */ /* 0x000fda000bf05300 */
[----:B------:R-:W-:Y:S05]  /*0480*/  @!P0 BRA `(.L_x_5) ;  /* 0x00000000000c8947 */ /* 0x000fea0003800000 */
[----:B------:R-:W0:Y:S02]  /*0490*/  LDC.64 R2, c[0x0][0x608] ;  /* 0x00018200ff027b82 */ /* 0x000e240000000a00 */
[----:B0-----:R1:W5:Y:S01]  /*04a0*/  LDG.E R11, desc[UR16][R2.64] ;  /* 0x00000010020b7981 */ /* 0x001362000c1e1900 */
[----:B------:R-:W-:Y:S05]  /*04b0*/  BRA `(.L_x_4) ;  /* 0x0000000000047947 */ /* 0x000fea0003800000 */
.L_x_5:
[----:B------:R-:W0:Y:S02]  /*04c0*/  LDC R11, c[0x0][0x600] ;  /* 0x00018000ff0b7b82 */ /* 0x000e240000000800 */
.L_x_4:
[----:B------:R-:W-:Y:S02]  /*04d0*/  ULDC.64 UR4, c[0x0][0x620] ;  /* 0x0001880000047ab9 */ /* 0x000fe40000000a00 */
[----:B------:R-:W-:-:S04]  /*04e0*/  ISETP.NE.U32.AND P0, PT, RZ, UR4, PT ;  /* 0x00000004ff007c0c */ /* 0x000fc8000bf05070 */
[----:B------:R-:W-:-:S13]  /*04f0*/  ISETP.NE.AND.EX P0, PT, RZ, UR5, PT, P0 ;  /* 0x00000005ff007c0c */ /* 0x000fda000bf05300 */
[----:B------:R-:W-:Y:S05]  /*0500*/  @!P0 BRA `(.L_x_6) ;  /* 0x00000000001c8947 */ /* 0x000fea0003800000 */
[----:B-12---:R-:W1:Y:S02]  /*0510*/  LDC.64 R2, c[0x0][0x620] ;  /* 0x00018800ff027b82 */ /* 0x006e640000000a00 */
[----:B-1----:R-:W2:Y:S02]  /*0520*/  LDG.E.64 R2, desc[UR16][R2.64] ;  /* 0x0000001002027981 */ /* 0x002ea4000c1e1b00 */
[----:B--2---:R-:W-:-:S04]  /*0530*/  ISETP.NE.U32.AND P0, PT, R2, RZ, PT ;  /* 0x000000ff0200720c */ /* 0x004fc80003f05070 */
[----:B------:R-:W-:-:S13]  /*0540*/  ISETP.NE.AND.EX P0, PT, R3, RZ, PT, P0 ;  /* 0x000000ff0300720c */ /* 0x000fda0003f05300 */
[----:B------:R-:W-:Y:S05]  /*0550*/  @!P0 BRA `(.L_x_6) ;  /* 0x0000000000088947 */ /* 0x000fea0003800000 */
[----:B------:R1:W5:Y:S01]  /*0560*/  LD.E R14, desc[UR16][R2.64] ;  /* 0x00000010020e7980 */ /* 0x000362000c101900 */
[----:B------:R-:W-:Y:S05]  /*0570*/  BRA `(.L_x_7) ;  /* 0x0000000000207947 */ /* 0x000fea0003800000 */
.L_x_6:
[----:B------:R-:W-:Y:S02]  /*0580*/  ULDC.64 UR4, c[0x0][0x610] ;  /* 0x0001840000047ab9 */ /* 0x000fe40000000a00 */
[----:B------:R-:W-:-:S04]  /*0590*/  ISETP.NE.U32.AND P0, PT, RZ, UR4, PT ;  /* 0x00000004ff007c0c */ /* 0x000fc8000bf05070 */
[----:B------:R-:W-:-:S13]  /*05a0*/  ISETP.NE.AND.EX P0, PT, RZ, UR5, PT, P0 ;  /* 0x00000005ff007c0c */ /* 0x000fda000bf05300 */
[----:B------:R-:W-:Y:S05]  /*05b0*/  @!P0 BRA `(.L_x_8) ;  /* 0x00000000000c8947 */ /* 0x000fea0003800000 */
[----:B------:R-:W3:Y:S02]  /*05c0*/  LDC.64 R14, c[0x0][0x610] ;  /* 0x00018400ff0e7b82 */ /* 0x000ee40000000a00 */
[----:B---3--:R4:W5:Y:S01]  /*05d0*/  LDG.E R14, desc[UR16][R14.64] ;  /* 0x000000100e0e7981 */ /* 0x008962000c1e1900 */
[----:B------:R-:W-:Y:S05]  /*05e0*/  BRA `(.L_x_7) ;  /* 0x0000000000047947 */ /* 0x000fea0003800000 */
.L_x_8:
[----:B------:R-:W3:Y:S02]  /*05f0*/  LDC R14, c[0x0][0x604] ;  /* 0x00018100ff0e7b82 */ /* 0x000ee40000000800 */
.L_x_7:
[----:B-12---:R-:W1:Y:S01]  /*0600*/  LDC R2, c[0x0][0x3e8] ;  /* 0x0000fa00ff027b82 */ /* 0x006e620000000800 */
[----:B------:R-:W-:Y:S01]  /*0610*/  ULDC UR4, c[0x0][0x3dc] ;  /* 0x0000f70000047ab9 */ /* 0x000fe20000000800 */
[----:B------:R-:W-:Y:S01]  /*0620*/  ISETP.NE.AND P0, PT, R5, RZ, PT ;  /* 0x000000ff0500720c */ /* 0x000fe20003f05270 */
[----:B------:R-:W-:Y:S01]  /*0630*/  UIADD3 UR4, UR4, 0x3f, URZ ;  /* 0x0000003f04047890 */ /* 0x000fe2000fffe03f */
[----:B------:R-:W-:-:S03]  /*0640*/  ULDC.64 UR6, c[0x0][0x3e0] ;  /* 0x0000f80000067ab9 */ /* 0x000fc60000000a00 */
[----:B------:R-:W-:Y:S02]  /*0650*/  USHF.R.S32.HI UR5, URZ, 0x1f, UR4 ;  /* 0x0000001f3f057899 */ /* 0x000fe40008011404 */
[----:B------:R-:W-:Y:S02]  /*0660*/  UIMAD UR6, UR7, UR6, URZ ;  /* 0x00000006070672a4 */ /* 0x000fe4000f8e023f */
[----:B------:R-:W-:-:S04]  /*0670*/  ULEA.HI UR5, UR5, UR4, URZ, 0x6 ;  /* 0x0000000405057291 */ /* 0x000fc8000f8f303f */
[----:B------:R-:W-:Y:S01]  /*0680*/  USHF.R.S32.HI UR15, URZ, 0x6, UR5 ;  /* 0x000000063f0f7899 */ /* 0x000fe20008011405 */
[----:B-1----:R-:W-:-:S05]  /*0690*/  IMAD R2, R2, UR6, RZ ;  /* 0x0000000602027c24 */ /* 0x002fca000f8e02ff */
[----:B------:R-:W-:Y:S01]  /*06a0*/  IMAD R2, R2, UR15, RZ ;  /* 0x0000000f02027c24 */ /* 0x000fe2000f8e02ff */
[----:B------:R-:W-:Y:S06]  /*06b0*/  @!P0 BRA `(.L_x_9) ;  /* 0x000000b400d48947 */ /* 0x000fec0003800000 */
[----:B------:R-:W-:-:S13]  /*06c0*/  ISETP.NE.AND P0, PT, R5, 0x1, PT ;  /* 0x000000010500780c */ /* 0x000fda0003f05270 */
[----:B------:R-:W-:Y:S05]  /*06d0*/  @P0 EXIT ;  /* 0x000000000000094d */ /* 0x000fea0003800000 */
[----:B------:R-:W-:Y:S01]  /*06e0*/  ISETP.GE.AND P0, PT, R2, 0x1, PT ;  /* 0x000000010200780c */ /* 0x000fe20003f06270 */
[----:B------:R-:W-:Y:S01]  /*06f0*/  UMOV UR4, URZ ;  /* 0x0000003f00047c82 */ /* 0x000fe20008000000 */
[----:B------:R-:W-:Y:S02]  /*0700*/  CS2R R54, SRZ ;  /* 0x0000000000367805 */ /* 0x000fe4000001ff00 */
[----:B------:R-:W-:Y:S02]  /*0710*/  CS2R R120, SRZ ;  /* 0x0000000000787805 */ /* 0x000fe4000001ff00 */
[----:B------:R-:W-:Y:S02]  /*0720*/  CS2R R122, SRZ ;  /* 0x00000000007a7805 */ /* 0x000fe4000001ff00 */
[----:B------:R-:W-:Y:S02]  /*0730*/  CS2R R124, SRZ ;  /* 0x00000000007c7805 */ /* 0x000fe4000001ff00 */
[----:B------:R-:W-:-:S02]  /*0740*/  CS2R R126, SRZ ;  /* 0x00000000007e7805 */ /* 0x000fc4000001ff00 */
[----:B------:R-:W-:Y:S02]  /*0750*/  CS2R R128, SRZ ;  /* 0x0000000000807805 */ /* 0x000fe4000001ff00 */
        /* <DEDUP_REMOVED lines=57> */
[----:B------:R-:W-:Y:S01]  /*0af0*/  CS2R R52, SRZ ;  /* 0x0000000000347805 */ /* 0x000fe2000001ff00 */
[----:B------:R-:W-:Y:S06]  /*0b00*/  @!P0 BRA `(.L_x_10) ;  /* 0x0000000400648947 */ /* 0x000fec0003800000 */
[----:B------:R-:W-:-:S04]  /*0b10*/  LOP3.LUT R3, R0, 0x1, RZ, 0xfc, !PT ;  /* 0x0000000100037812 */ /* 0x000fc800078efcff */
[----:B------:R-:W-:-:S13]  /*0b20*/  ISETP.NE.AND P1, PT, R3, 0x3, PT ;  /* 0x000000030300780c */ /* 0x000fda0003f25270 */
[----:B------:R-:W-:Y:S05]  /*0b30*/  @!P1 BRA `(.L_x_11) ;  /* 0x0000000000049947 */ /* 0x000fea0003800000 */
[----:B------:R-:W-:Y:S01]  /*0b40*/  BPT.TRAP 0x1 ;  /* 0x000000040000795c */ /* 0x000fe20000300000 */
.L_x_11:
[----:B------:R-:W1:Y:S01]  /*0b50*/  S2UR UR5, SR_CgaCtaId ;  /* 0x00000000000579c3 */ /* 0x000e620000008800 */
[----:B------:R-:W-:Y:S01]  /*0b60*/  SHF.L.U32 R3, RZ, 0x1f, RZ ;  /* 0x0000001fff037819 */ /* 0x000fe200000006ff */
[----:B------:R-:W-:Y:S02]  /*0b70*/  UMOV UR4, 0x400 ;  /* 0x0000040000047882 */ /* 0x000fe40000000000 */
[----:B-1----:R-:W-:-:S12]  /*0b80*/  ULEA UR5, UR5, UR4, 0x18 ;  /* 0x0000000405057291 */ /* 0x002fd8000f8ec03f */
.L_x_12:
[----:B-1----:R-:W-:-:S04]  /*0b90*/  IMAD.U32 R4, RZ, RZ, UR5 ;  /* 0x00000005ff047e24 */ /* 0x002fc8000f8e00ff */
[----:B------:R1:W2:Y:S03]  /*0ba0*/  SYNCS.PHASECHK.TRANS64.TRYWAIT P1, [R4+URZ+0x32000], R3 ;  /* 0x03200003040075a7 */ /* 0x0002a6000802017f */
[----:B--2---:R-:W-:Y:S05]  /*0bb0*/  @!P1 NANOSLEEP.SYNCS 0x989680 ;  /* 0x009896800000995d */ /* 0x004fea0003900000 */
[----:B------:R-:W2:Y:S02]  /*0bc0*/  @!P1 SYNCS.PHASECHK.TRANS64 P1, [R4+URZ+0x32000], R3 ;  /* 0x03200003040095a7 */ /* 0x000ea4000802007f */
[----:B--2---:R-:W-:Y:S05]  /*0bd0*/  @!P1 BRA `(.L_x_12) ;  /* 0xfffffffc00ec9947 */ /* 0x004fea000383ffff */
[----:B------:R-:W-:Y:S01]  /*0be0*/  USHF.R.U32.HI UR4, URZ, 0x4, UR5 ;  /* 0x000000043f047899 */ /* 0x000fe20008011605 */
[----:B------:R-:W-:Y:S01]  /*0bf0*/  WARPGROUP.ARRIVE ;  /* 0x00000000000079c5 */ /* 0x000fe20000000000 */
[----:B------:R-:W-:Y:S02]  /*0c00*/  UIADD3 UR5, UR5, 0x28000, URZ ;  /* 0x0002800005057890 */ /* 0x000fe4000fffe03f */
[----:B------:R-:W-:Y:S02]  /*0c10*/  ULOP3.LUT UR4, UR4, 0x3fff, URZ, 0xc0, !UPT ;  /* 0x00003fff04047892 */ /* 0x000fe4000f8ec03f */
[----:B------:R-:W-:Y:S02]  /*0c20*/  USHF.R.U32.HI UR5, URZ, 0x4, UR5 ;  /* 0x000000043f057899 */ /* 0x000fe40008011605 */
[----:B------:R-:W-:Y:S02]  /*0c30*/  ULOP3.LUT UR4, UR4, 0x10000, URZ, 0xfc, !UPT ;  /* 0x0001000004047892 */ /* 0x000fe4000f8efc3f */
[----:B------:R-:W-:-:S02]  /*0c40*/  ULOP3.LUT UR6, UR5, 0x3fff, URZ, 0xc0, !UPT ;  /* 0x00003fff05067892 */ /* 0x000fc4000f8ec03f */
[----:B------:R-:W-:Y:S02]  /*0c50*/  UIADD3 UR5, UR4, 0x200, URZ ;  /* 0x0000020004057890 */ /* 0x000fe4000fffe03f */
[----:B------:R-:W-:Y:S01]  /*0c60*/  UIADD3 UR7, UR4, 0x400, URZ ;  /* 0x0000040004077890 */ /* 0x000fe2000fffe03f */
[----:B------:R-:W-:Y:S02]  /*0c70*/  UMOV UR11, 0x40000040 ;  /* 0x40000040000b7882 */ /* 0x000fe40000000000 */
[----:B------:R-:W-:Y:S01]  /*0c80*/  UMOV UR10, UR6 ;  /* 0x00000006000a7c82 */ /* 0x000fe20008000000 */
[----:B------:R-:W-:Y:S01]  /*0c90*/  UMOV UR8, UR4 ;  /* 0x0000000400087c82 */ /* 0x000fe20008000000 */
[----:B------:R-:W-:Y:S01]  /*0ca0*/  UMOV UR9, 0x40000040 ;  /* 0x4000004000097882 */ /* 0x000fe20000000000 */
[----:B------:R-:W-:Y:S01]  /*0cb0*/  UIADD3 UR12, UR4, 0x600, URZ ;  /* 0x00000600040c7890 */ /* 0x000fe2000fffe03f */
[----:B------:R-:W-:Y:S01]  /*0cc0*/  HGMMA.64x64x16.F32 R120, gdesc[UR8].tnspB, RZ, !UPT ;  /* 0x40e00000087879f0 */ /* 0x000fe2000c7008ff */
        /* <DEDUP_REMOVED lines=12> */
[----:B------:R-:W-:-:S02]  /*0d90*/  UIADD3 UR8, UR4, 0x2, URZ ;  /* 0x0000000204087890 */ /* 0x000fc4000fffe03f */
[----:B------:R-:W-:Y:S01]  /*0da0*/  UIADD3 UR10, UR6, 0x80, URZ ;  /* 0x00000080060a7890 */ /* 0x000fe2000fffe03f */
[----:B------:R-:W-:Y:S01]  /*0db0*/  UMOV UR9, 0x40000040 ;  /* 0x4000004000097882 */ /* 0x000fe20000000000 */
[----:B------:R-:W-:-:S07]  /*0dc0*/  UMOV UR11, 0x40000040 ;  /* 0x40000040000b7882 */ /* 0x000fce0000000000 */
[----:B------:R-:W-:Y:S01]  /*0dd0*/  HGMMA.64x64x16.F32 R120, gdesc[UR8].tnspB, R120 ;  /* 0x40e00000087879f0 */ /* 0x000fe20008700878 */
[----:B------:R-:W-:Y:S01]  /*0de0*/  UMOV UR8, UR5 ;  /* 0x0000000500087c82 */ /* 0x000fe20008000000 */
[----:B------:R-:W-:Y:S01]  /*0df0*/  UMOV UR9, 0x40000040 ;  /* 0x4000004000097882 */ /* 0x000fe20000000000 */
[----:B------:R-:W-:Y:S01]  /*0e00*/  UIADD3 UR5, UR4, 0x204, URZ ;  /* 0x0000020404057890 */ /* 0x000fe2000fffe03f */
        /* <DEDUP_REMOVED lines=19> */
[----:B------:R-:W-:Y:S02]  /*0f40*/  UMOV UR9, 0x40000040 ;  /* 0x4000004000097882 */ /* 0x000fe40000000000 */
[----:B------:R-:W-:Y:S01]  /*0f50*/  HGMMA.64x64x16.F32 R56, gdesc[UR8].tnspB, R56 ;  /* 0x40e00000083879f0 */ /* 0x000fe20008700838 */
[----:B------:R-:W-:Y:S01]  /*0f60*/  UMOV UR8, UR12 ;  /* 0x0000000c00087c82 */ /* 0x000fe20008000000 */
[----:B------:R-:W-:-:S02]  /*0f70*/  UMOV UR9, 0x40000040 ;  /* 0x4000004000097882 */ /* 0x000fc40000000000 */
[----:B------:R-:W-:Y:S01]  /*0f80*/  HGMMA.64x64x16.F32 R24, gdesc[UR8].tnspB, R24 ;  /* 0x40e00000081879f0 */ /* 0x000fe20008700818 */
[----:B------:R-:W-:Y:S02]  /*0f90*/  UIADD3 UR8, UR4, 0x6, URZ ;  /* 0x0000000604087890 */ /* 0x000fe4000fffe03f */
[----:B------:R-:W-:Y:S02]  /*0fa0*/  UIADD3 UR10, UR6, 0x180, URZ ;  /* 0x00000180060a7890 */ /* 0x000fe4000fffe03f */
[----:B------:R-:W-:Y:S01]  /*0fb0*/  UIADD3 UR6, UR4, 0x406, URZ ;  /* 0x0000040604067890 */ /* 0x000fe2000fffe03f */
[----:B------:R-:W-:Y:S01]  /*0fc0*/  UMOV UR9, 0x40000040 ;  /* 0x4000004000097882 */ /* 0x000fe20000000000 */
[----:B------:R-:W-:Y:S01]  /*0fd0*/  UMOV UR11, 0x40000040 ;  /* 0x40000040000b7882 */ /* 0x000fe20000000000 */
[----:B------:R-:W-:-:S04]  /*0fe0*/  UIADD3 UR4, UR4, 0x606, URZ ;  /* 0x0000060604047890 */ /* 0x000fc8000fffe03f */
[----:B------:R-:W-:Y:S01]  /*0ff0*/  HGMMA.64x64x16.F32 R120, gdesc[UR8].tnspB, R120 ;  /* 0x40e00000087879f0 */ /* 0x000fe20008700878 */
[----:B------:R-:W-:Y:S01]  /*1000*/  UMOV UR8, UR5 ;  /* 0x0000000500087c82 */ /* 0x000fe20008000000 */
[----:B------:R-:W-:Y:S02]  /*1010*/  UMOV UR9, 0x40000040 ;  /* 0x4000004000097882 */ /* 0x000fe40000000000 */
[----:B------:R-:W-:Y:S01]  /*1020*/  HGMMA.64x64x16.F32 R88, gdesc[UR8].tnspB, R88 ;  /* 0x40e00000085879f0 */ /* 0x000fe20008700858 */
[----:B------:R-:W-:Y:S01]  /*1030*/  UMOV UR8, UR6 ;  /* 0x0000000600087c82 */ /* 0x000fe20008000000 */
[----:B------:R-:W-:Y:S02]  /*1040*/  UMOV UR9, 0x40000040 ;  /* 0x4000004000097882 */ /* 0x000fe40000000000 */
[----:B------:R-:W-:Y:S01]  /*1050*/  HGMMA.64x64x16.F32 R56, gdesc[UR8].tnspB, R56 ;  /* 0x40e00000083879f0 */ /* 0x000fe20008700838 */
[----:B------:R-:W-:Y:S01]  /*1060*/  UMOV UR8, UR4 ;  /* 0x0000000400087c82 */ /* 0x000fe20008000000 */
[----:B------:R-:W-:Y:S01]  /*1070*/  UMOV UR9, 0x40000040 ;  /* 0x4000004000097882 */ /* 0x000fe20000000000 */
[----:B------:R-:W-:Y:S01]  /*1080*/  UMOV UR4, 0x1 ;  /* 0x0000000100047882 */ /* 0x000fe20000000000 */
[----:B------:R-:W-:Y:S04]  /*1090*/  HGMMA.64x64x16.F32 R24, gdesc[UR8].tnspB, R24, gsb0 ;  /* 0x40e00000081879f0 */ /* 0x000fe80008000818 */
.L_x_10:
[----:B-1----:R-:W-:-:S05]  /*10a0*/  VIMNMX R3, R2, 0x1, PT ;  /* 0x0000000102037848 */ /* 0x002fca0003fe0100 */
[----:B------:R-:W-:-:S05]  /*10b0*/  IMAD.IADD R4, R2, 0x1, -R3 ;  /* 0x0000000102047824 */ /* 0x000fca00078e0a03 */
[----:B------:R-:W-:-:S13]  /*10c0*/  ISETP.GE.AND P1, PT, R4, 0x1, PT ;  /* 0x000000010400780c */ /* 0x000fda0003f26270 */
[----:B------:R-:W-:Y:S05]  /*10d0*/  @!P1 BRA `(.L_x_13) ;  /* 0x0000000400d89947 */ /* 0x000fea0003800000 */
[----:B------:R-:W1:Y:S01]  /*10e0*/  S2UR UR5, SR_CgaCtaId ;  /* 0x00000000000579c3 */ /* 0x000e620000008800 */
[----:B------:R-:W-:Y:S01]  /*10f0*/  UMOV UR6, 0x400 ;  /* 0x0000040000067882 */ /* 0x000fe20000000000 */
[----:B------:R-:W-:Y:S01]  /*1100*/  LOP3.LUT R7, R0, 0x1, RZ, 0xfc, !PT ;  /* 0x0000000100077812 */ /* 0x000fe200078efcff */
[----:B------:R-:W-:Y:S01]  /*1110*/  IMAD.MOV.U32 R5, RZ, RZ, RZ ;  /* 0x000000ffff057224 */ /* 0x000fe200078e00ff */
[----:B------:R-:W-:Y:S01]  /*1120*/  UISETP.NE.U32.AND UP0, UPT, UR4, URZ, UPT ;  /* 0x0000003f0400728c */ /* 0x000fe2000bf05070 */
[----:B------:R-:W-:Y:S01]  /*1130*/  IMAD.MOV.U32 R2, RZ, RZ, R4 ;  /* 0x000000ffff027224 */ /* 0x000fe200078e0004 */
[----:B-1----:R-:W-:-:S04]  /*1140*/  ULEA UR6, UR5, UR6, 0x18 ;  /* 0x0000000605067291 */ /* 0x002fc8000f8ec03f */
[----:B------:R-:W-:Y:S02]  /*1150*/  USHF.R.U32.HI UR5, URZ, 0x4, UR6 ;  /* 0x000000043f057899 */ /* 0x000fe40008011606 */
[----:B------:R-:W-:Y:S02]  /*1160*/  UIADD3 UR7, UR6, 0x28000, URZ ;  /* 0x0002800006077890 */ /* 0x000fe4000fffe03f */
[----:B------:R-:W-:Y:S02]  /*1170*/  ULOP3.LUT UR5, UR5, 0x3fff, URZ, 0xc0, !UPT ;  /* 0x00003fff05057892 */ /* 0x000fe4000f8ec03f */
[----:B------:R-:W-:Y:S02]  /*1180*/  USHF.R.U32.HI UR8, URZ, 0x4, UR7 ;  /* 0x000000043f087899 */ /* 0x000fe40008011607 */
[----:B------:R-:W-:Y:S02]  /*1190*/  ULOP3.LUT UR7, UR5, 0x10000, URZ, 0xfc, !UPT ;  /* 0x0001000005077892 */ /* 0x000fe4000f8efc3f */
[----:B------:R-:W-:Y:S01]  /*11a0*/  ULOP3.LUT UR8, UR8, 0x3fff, URZ, 0xc0, !UPT ;  /* 0x00003fff08087892 */ /* 0x000fe2000f8ec03f */
[----:B------:R-:W-:-:S11]  /*11b0*/  UMOV UR5, URZ ;  /* 0x0000003f00057c82 */ /* 0x000fd60008000000 */
.L_x_18:
[----:B------:R-:W-:-:S13]  /*11c0*/  ISETP.NE.AND P2, PT, R7, 0x3, PT ;  /* 0x000000030700780c */ /* 0x000fda0003f45270 */
[----:B-1----:R-:W-:Y:S05]  /*11d0*/  @!P2 BRA `(.L_x_14) ;  /* 0x000000000004a947 */ /* 0x002fea0003800000 */
[----:B------:R-:W-:Y:S01]  /*11e0*/  BPT.TRAP 0x1 ;  /* 0x000000040000795c */ /* 0x000fe20000300000 */
.L_x_14:
[----:B------:R-:W-:Y:S01]  /*11f0*/  SHF.L.U32 R3, R5, 0x1f, RZ ;  /* 0x0000001f05037819 */ /* 0x000fe200000006ff */
[----:B------:R-:W-:-:S12]  /*1200*/  ULEA UR9, UR4, UR6, 0x3 ;  /* 0x0000000604097291 */ /* 0x000fd8000f8e183f */
.L_x_15:
[----:B-1----:R-:W-:-:S04]  /*1210*/  IMAD.U32 R6, RZ, RZ, UR9 ;  /* 0x00000009ff067e24 */ /* 0x002fc8000f8e00ff */
[----:B------:R1:W2:Y:S03]  /*1220*/  SYNCS.PHASECHK.TRANS64.TRYWAIT P1, [R6+URZ+0x32000], R3 ;  /* 0x03200003060075a7 */ /* 0x0002a6000802017f */
[----:B--2---:R-:W-:Y:S05]  /*1230*/  @!P1 NANOSLEEP.SYNCS 0x989680 ;  /* 0x009896800000995d */ /* 0x004fea0003900000 */
[----:B------:R-:W2:Y:S02]  /*1240*/  @!P1 SYNCS.PHASECHK.TRANS64 P1, [R6+URZ+0x32000], R3 ;  /* 0x03200003060095a7 */ /* 0x000ea4000802007f */
[----:B--2---:R-:W-:Y:S05]  /*1250*/  @!P1 BRA `(.L_x_15) ;  /* 0xfffffffc00ec9947 */ /* 0x004fea000383ffff */
[----:B------:R-:W-:Y:S01]  /*1260*/  ULEA UR10, UR4, UR7, 0xb ;  /* 0x00000007040a7291 */ /* 0x000fe2000f8e583f */
[----:B------:R-:W-:Y:S01]  /*1270*/  WARPGROUP.ARRIVE ;  /* 0x00000000000079c5 */ /* 0x000fe20000000000 */
[----:B------:R-:W-:Y:S02]  /*1280*/  ULEA UR12, UR4, UR8, 0x9 ;  /* 0x00000008040c7291 */ /* 0x000fe4000f8e483f */
[----:B------:R-:W-:Y:S02]  /*1290*/  UIADD3 UR9, UR10, 0x200, URZ ;  /* 0x000002000a097890 */ /* 0x000fe4000fffe03f */
[----:B------:R-:W-:Y:S02]  /*12a0*/  UIADD3 UR11, UR10, 0x400, URZ ;  /* 0x000004000a0b7890 */ /* 0x000fe4000fffe03f */
[----:B------:R-:W-:Y:S01]  /*12b0*/  UMOV UR20, UR10 ;  /* 0x0000000a00147c82 */ /* 0x000fe20008000000 */
[----:B------:R-:W-:Y:S01]  /*12c0*/  UMOV UR21, 0x40000040 ;  /* 0x4000004000157882 */ /* 0x000fe20000000000 */
[----:B------:R-:W-:Y:S01]  /*12d0*/  UMOV UR22, UR12 ;  /* 0x0000000c00167c82 */ /* 0x000fe20008000000 */
[----:B------:R-:W-:Y:S01]  /*12e0*/  UMOV UR23, 0x40000040 ;  /* 0x4000004000177882 */ /* 0x000fe20000000000 */
[----:B------:R-:W-:Y:S01]  /*12f0*/  UIADD3 UR13, UR10, 0x600, URZ ;  /* 0x000006000a0d7890 */ /* 0x000fe2000fffe03f */
[----:B------:R-:W-:Y:S01]  /*1300*/  HGMMA.64x64x16.F32 R120, gdesc[UR20].tnspB, R120, UP0 ;  /* 0x40e00000147879f0 */ /* 0x000fe2000bf00878 */
        /* <DEDUP_REMOVED lines=12> */
[----:B------:R-:W-:-:S02]  /*13d0*/  UIADD3 UR20, UR10, 0x2, URZ ;  /* 0x000000020a147890 */ /* 0x000fc4000fffe03f */
[----:B------:R-:W-:Y:S01]  /*13e0*/  UIADD3 UR22, UR12, 0x80, URZ ;  /* 0x000000800c167890 */ /* 0x000fe2000fffe03f */
[----:B------:R-:W-:Y:S01]  /*13f0*/  UMOV UR21, 0x40000040 ;  /* 0x4000004000157882 */ /* 0x000fe20000000000 */
[----:B------:R-:W-:Y:S01]  /*1400*/  UMOV UR23, 0x40000040 ;  /* 0x4000004000177882 */ /* 0x000fe20000000000 */
[----:B------:R-:W-:Y:S02]  /*1410*/  UIADD3 UR14, UR12, 0x180, URZ ;  /* 0x000001800c0e7890 */ /* 0x000fe4000fffe03f */
[----:B------:R-:W-:Y:S01]  /*1420*/  UIADD3 UR18, UR10, 0x406, URZ ;  /* 0x000004060a127890 */ /* 0x000fe2000fffe03f */
[----:B------:R-:W-:-:S03]  /*1430*/  UMOV UR15, 0x40000040 ;  /* 0x40000040000f7882 */ /* 0x000fc60000000000 */
        /* <DEDUP_REMOVED lines=28> */
[----:B------:R-:W-:Y:S01]  /*1600*/  UMOV UR12, UR9 ;  /* 0x00000009000c7c82 */ /* 0x000fe20008000000 */
[----:B------:R-:W-:Y:S01]  /*1610*/  HGMMA.64x64x16.F32 R24, gdesc[UR20].tnspB, R24 ;  /* 0x40e00000141879f0 */ /* 0x000fe20008700818 */
[----:B------:R-:W-:Y:S01]  /*1620*/  UMOV UR13, 0x40000040 ;  /* 0x40000040000d7882 */ /* 0x000fe20000000000 */
[----:B------:R-:W-:-:S02]  /*1630*/  UIADD3 UR10, UR10, 0x606, URZ ;  /* 0x000006060a0a7890 */ /* 0x000fc4000fffe03f */
        /* <DEDUP_REMOVED lines=8> */
[----:B------:R-:W-:-:S02]  /*16c0*/  UMOV UR13, 0x40000040 ;  /* 0x40000040000d7882 */ /* 0x000fc40000000000 */
[----:B------:R-:W-:Y:S03]  /*16d0*/  HGMMA.64x64x16.F32 R24, gdesc[UR12].tnspB, R24, gsb0 ;  /* 0x40e000000c1879f0 */ /* 0x000fe60008000818 */
[----:B------:R-:W-:Y:S02]  /*16e0*/  WARPGROUP.DEPBAR.LE gsb0, 0x1 ;  /* 0x00008000000079c5 */ /* 0x000fe40000010100 */
[----:B------:R-:W-:Y:S05]  /*16f0*/  @!P2 BRA `(.L_x_16) ;  /* 0x000000000004a947 */ /* 0x000fea0003800000 */
[----:B------:R-:W-:Y:S01]  /*1700*/  BPT.TRAP 0x1 ;  /* 0x000000040000795c */ /* 0x000fe20000300000 */
.L_x_16:
[----:B------:R-:W-:Y:S01]  /*1710*/  ULEA UR9, UR5, UR6, 0x3 ;  /* 0x0000000605097291 */ /* 0x000fe2000f8e183f */
[----:B------:R-:W-:-:S03]  /*1720*/  ISETP.GT.U32.AND P1, PT, R0, 0x1, PT ;  /* 0x000000010000780c */ /* 0x000fc60003f24070 */
[----:B------:R-:W-:-:S04]  /*1730*/  UIADD3 UR9, UR9, 0x32028, URZ ;  /* 0x0003202809097890 */ /* 0x000fc8000fffe03f */
[----:B------:R-:W-:-:S09]  /*1740*/  UPRMT UR9, URZ, 0x654, UR9 ;  /* 0x000006543f097896 */ /* 0x000fd20008000009 */
[----:B------:R-:W-:Y:S01]  /*1750*/  SYNCS.ARRIVE.TRANS64.RED.A1T0 RZ, [UR9], RZ ;  /* 0x000000ffffff79a7 */ /* 0x000fe20008100409 */
[----:B------:R-:W-:Y:S05]  /*1760*/  @P1 BRA `(.L_x_17) ;  /* 0x0000000000041947 */ /* 0x000fea0003800000 */
[----:B------:R-:W-:Y:S01]  /*1770*/  BPT.TRAP 0x1 ;  /* 0x000000040000795c */ /* 0x000fe20000300000 */
.L_x_17:
[----:B------:R-:W-:Y:S01]  /*1780*/  UIADD3 UR4, UR4, 0x1, URZ ;  /* 0x0000000104047890 */ /* 0x000fe2000fffe03f */
[C---:B------:R-:W-:Y:S01]  /*1790*/  ISETP.GT.AND P1, PT, R2.reuse, 0x1, PT ;  /* 0x000000010200780c */ /* 0x040fe20003f24270 */
[----:B------:R-:W-:Y:S01]  /*17a0*/  UIADD3 UR5, UR5, 0x1, URZ ;  /* 0x0000000105057890 */ /* 0x000fe2000fffe03f */
[----:B------:R-:W-:Y:S01]  /*17b0*/  VIADD R2, R2, 0xffffffff ;  /* 0xffffffff02027836 */ /* 0x000fe20000000000 */
[----:B------:R-:W-:Y:S02]  /*17c0*/  UISETP.NE.AND UP0, UPT, UR4, 0x5, UPT ;  /* 0x000000050400788c */ /* 0x000fe4000bf05270 */
[----:B------:R-:W-:Y:S02]  /*17d0*/  UISETP.NE.AND UP1, UPT, UR5, 0x5, UPT ;  /* 0x000000050500788c */ /* 0x000fe4000bf25270 */
[----:B------:R-:W-:Y:S02]  /*17e0*/  USEL UR9, URZ, 0x1, UP0 ;  /* 0x000000013f097887 */ /* 0x000fe40008000000 */
[----:B------:R-:W-:-:S02]  /*17f0*/  USEL UR4, UR4, URZ, UP0 ;  /* 0x0000003f04047287 */ /* 0x000fc40008000000 */
[----:B------:R-:W-:Y:S02]  /*1800*/  USEL UR5, UR5, URZ, UP1 ;  /* 0x0000003f05057287 */ /* 0x000fe40008800000 */
[----:B------:R-:W-:Y:S01]  /*1810*/  UPLOP3.LUT UP0, UPT, UPT, UPT, UPT, 0x80, 0x0 ;  /* 0x000000000000789c */ /* 0x000fe20003f0f070 */
[----:B------:R-:W-:Y:S01]  /*1820*/  LOP3.LUT R5, R5, UR9, RZ, 0x3c, !PT ;  /* 0x0000000905057c12 */ /* 0x000fe2000f8e3cff */
[----:B------:R-:W-:Y:S09]  /*1830*/  @P1 BRA `(.L_x_18) ;  /* 0xfffffff800601947 */ /* 0x000ff2000383ffff */
.L_x_13:
[----:B------:R-:W-:Y:S02]  /*1840*/  WARPGROUP.DEPBAR.LE gsb0, 0x0 ;  /* 0x00008000000079c5 */ /* 0x000fe40000010000 */
[----:B------:R-:W-:Y:S05]  /*1850*/  @!P0 BRA `(.L_x_19) ;  /* 0x0000000000448947 */ /* 0x000fea0003800000 */
[----:B------:R-:W-:-:S04]  /*1860*/  LOP3.LUT R2, R0, 0x1, RZ, 0xfc, !PT ;  /* 0x0000000100027812 */ /* 0x000fc800078efcff */
[----:B------:R-:W-:-:S13]  /*1870*/  ISETP.NE.AND P0, PT, R2, 0x3, PT ;  /* 0x000000030200780c */ /* 0x000fda0003f05270 */
[----:B------:R-:W-:Y:S05]  /*1880*/  @!P0 BRA `(.L_x_20) ;  /* 0x0000000000048947 */ /* 0x000fea0003800000 */
[----:B------:R-:W-:Y:S01]  /*1890*/  BPT.TRAP 0x1 ;  /* 0x000000040000795c */ /* 0x000fe20000300000 */
.L_x_20:
[----:B------:R-:W2:Y:S01]  /*18a0*/  S2R R5, SR_CgaCtaId ;  /* 0x0000000000057919 */ /* 0x000ea20000008800 */
[----:B-1----:R-:W-:Y:S01]  /*18b0*/  IMAD.WIDE.U32 R2, R4, -0x33333333, RZ ;  /* 0xcccccccd04027825 */ /* 0x002fe200078e00ff */
[----:B------:R-:W-:Y:S02]  /*18c0*/  MOV R2, 0x400 ;  /* 0x0000040000027802 */ /* 0x000fe40000000f00 */
[----:B------:R-:W-:Y:S02]  /*18d0*/  ISETP.GT.U32.AND P0, PT, R0, 0x1, PT ;  /* 0x000000010000780c */ /* 0x000fe40003f04070 */
[----:B------:R-:W-:-:S05]  /*18e0*/  SHF.R.U32.HI R3, RZ, 0x2, R3 ;  /* 0x00000002ff037819 */ /* 0x000fca0000011603 */
[----:B------:R-:W-:Y:S01]  /*18f0*/  IMAD R4, R3, -0x5, R4 ;  /* 0xfffffffb03047824 */ /* 0x000fe200078e0204 */
[----:B--2---:R-:W-:-:S05]  /*1900*/  LEA R5, R5, R2, 0x18 ;  /* 0x0000000205057211 */ /* 0x004fca00078ec0ff */
[----:B------:R-:W-:-:S04]  /*1910*/  IMAD R4, R4, 0x8, R5 ;  /* 0x0000000804047824 */ /* 0x000fc800078e0205 */
[----:B------:R-:W-:-:S05]  /*1920*/  VIADD R4, R4, 0x32028 ;  /* 0x0003202804047836 */ /* 0x000fca0000000000 */
[----:B------:R-:W-:-:S04]  /*1930*/  PRMT R4, RZ, 0x654, R4 ;  /* 0x00000654ff047816 */ /* 0x000fc80000000004 */
[----:B------:R2:W-:Y:S01]  /*1940*/  SYNCS.ARRIVE.TRANS64.RED.A1T0 RZ, [R4+URZ], RZ ;  /* 0x000000ff04ff79a7 */ /* 0x0005e2000810043f */
[----:B------:R-:W-:Y:S05]  /*1950*/  @P0 BRA `(.L_x_19) ;  /* 0x0000000000040947 */ /* 0x000fea0003800000 */
[----:B------:R-:W-:Y:S01]  /*1960*/  BPT.TRAP 0x1 ;  /* 0x000000040000795c */ /* 0x000fe20000300000 */
.L_x_19:
[----:B-1----:R-:W1:Y:S01]  /*1970*/  S2R R3, SR_TID.X ;  /* 0x0000000000037919 */ /* 0x002e620000002100 */
[----:B------:R-:W-:Y:S01]  /*1980*/  ULDC.64 UR4, c[0x0][0x280] ;  /* 0x0000a00000047ab9 */ /* 0x000fe20000000a00 */
[----:B--2---:R-:W2:Y:S01]  /*1990*/  S2R R4, SR_CTAID.Y ;  /* 0x0000000000047919 */ /* 0x004ea20000002600 */
[----:B------:R-:W0:Y:S01]  /*19a0*/  S2R R9, SR_CTAID.X ;  /* 0x0000000000097919 */ /* 0x000e220000002500 */
[----:B-1----:R-:W-:-:S04]  /*19b0*/  SHF.R.S32.HI R0, RZ, 0x1f, R3 ;  /* 0x0000001fff007819 */ /* 0x002fc80000011403 */
[----:B------:R-:W-:Y:S01]  /*19c0*/  LEA.HI R0, R0, R3, RZ, 0x7 ;  /* 0x0000000300007211 */ /* 0x000fe200078f38ff */
[----:B--2---:R-:W-:-:S03]  /*19d0*/  IMAD.SHL.U32 R4, R4, 0x40, RZ ;  /* 0x0000004004047824 */ /* 0x004fc600078e00ff */
[----:B------:R-:W-:Y:S01]  /*19e0*/  LOP3.LUT R0, R0, 0xffffff80, RZ, 0xc0, !PT ;  /* 0xffffff8000007812 */ /* 0x000fe200078ec0ff */
[----:B0-----:R-:W-:Y:S01]  /*19f0*/  IMAD.SHL.U32 R10, R9, 0x100, RZ ;  /* 0x00000100090a7824 */ /* 0x001fe200078e00ff */
[----:B------:R-:W-:-:S03]  /*1a00*/  ISETP.GE.AND P0, PT, R4, UR5, PT ;  /* 0x0000000504007c0c */ /* 0x000fc6000bf06270 */
[----:B------:R-:W-:Y:S01]  /*1a10*/  IMAD.IADD R0, R3, 0x1, -R0 ;  /* 0x0000000103007824 */ /* 0x000fe200078e0a00 */
[----:B------:R-:W-:-:S04]  /*1a20*/  ISETP.GE.OR P0, PT, R10, UR4, P0 ;  /* 0x000000040a007c0c */ /* 0x000fc80008706670 */
[----:B------:R-:W-:-:S04]  /*1a30*/  SHF.R.S32.HI R3, RZ, 0x1f, R0 ;  /* 0x0000001fff037819 */ /* 0x000fc80000011400 */
[----:B------:R-:W-:-:S04]  /*1a40*/  LEA.HI R2, R3, R0, RZ, 0x2 ;  /* 0x0000000003027211 */ /* 0x000fc800078f10ff */
[--C-:B------:R-:W-:Y:S02]  /*1a50*/  SHF.R.S32.HI R6, RZ, 0x2, R2.reuse ;  /* 0x00000002ff067819 */ /* 0x100fe40000011402 */
[----:B------:R-:W-:-:S04]  /*1a60*/  SHF.R.S32.HI R5, RZ, 0x1f, R2 ;  /* 0x0000001fff057819 */ /* 0x000fc80000011402 */
[----:B------:R-:W-:-:S04]  /*1a70*/  LEA.HI R5, R5, R6, RZ, 0x3 ;  /* 0x0000000605057211 */ /* 0x000fc800078f18ff */
[----:B------:R-:W-:Y:S01]  /*1a80*/  LOP3.LUT R7, R5, 0xfffffff8, RZ, 0xc0, !PT ;  /* 0xfffffff805077812 */ /* 0x000fe200078ec0ff */
[----:B------:R-:W-:Y:S06]  /*1a90*/  @P0 EXIT ;  /* 0x000000000000094d */ /* 0x000fec0003800000 */
[----:B------:R-:W0:Y:S01]  /*1aa0*/  LDC.64 R12, c[0x0][0x658] ;  /* 0x00019600ff0c7b82 */ /* 0x000e220000000a00 */
[----:B------:R-:W-:Y:S01]  /*1ab0*/  LOP3.LUT R5, R2, 0x7ffffffc, RZ, 0xc0, !PT ;  /* 0x7ffffffc02057812 */ /* 0x000fe200078ec0ff */
[----:B------:R-:W-:Y:S01]  /*1ac0*/  IMAD.IADD R2, R6, 0x1, -R7 ;  /* 0x0000000106027824 */ /* 0x000fe200078e0a07 */
[----:B------:R-:W-:Y:S02]  /*1ad0*/  LEA.HI R6, R3, R0, RZ, 0x5 ;  /* 0x0000000003067211 */ /* 0x000fe400078f28ff */
[----:B---3-5:R-:W-:Y:S01]  /*1ae0*/  FSETP.NEU.AND P1, PT, R14, RZ, PT ;  /* 0x000000ff0e00720b */ /* 0x028fe20003f2d000 */
[----:B------:R-:W-:Y:S01]  /*1af0*/  IMAD.IADD R5, R0, 0x1, -R5 ;  /* 0x0000000100057824 */ /* 0x000fe200078e0a05 */
[----:B------:R-:W-:Y:S02]  /*1b00*/  SHF.R.S32.HI R3, RZ, 0x1f, R2 ;  /* 0x0000001fff037819 */ /* 0x000fe40000011402 */
[----:B----4-:R-:W-:Y:S01]  /*1b10*/  SHF.R.S32.HI R15, RZ, 0x5, R6 ;  /* 0x00000005ff0f7819 */ /* 0x010fe20000011406 */
[----:B------:R-:W-:-:S02]  /*1b20*/  IMAD.SHL.U32 R5, R5, 0x2, RZ ;  /* 0x0000000205057824 */ /* 0x000fc400078e00ff */
[----:B------:R-:W-:-:S03]  /*1b30*/  IMAD.WIDE R8, R9, 0x100, R2 ;  /* 0x0000010009087825 */ /* 0x000fc600078e0202 */
[----:B------:R-:W-:Y:S01]  /*1b40*/  SHF.R.S32.HI R7, RZ, 0x1f, R5 ;  /* 0x0000001fff077819 */ /* 0x000fe20000011405 */
[C---:B------:R-:W-:Y:S01]  /*1b50*/  IMAD R3, R15.reuse, -0x10, -R10 ;  /* 0xfffffff00f037824 */ /* 0x040fe200078e0a0a */
[C---:B------:R-:W-:Y:S01]  /*1b60*/  IADD3 R6, P0, R4.reuse, R5, RZ ;  /* 0x0000000504067210 */ /* 0x040fe20007f1e0ff */
[----:B------:R-:W-:Y:S01]  /*1b70*/  IMAD.WIDE R8, R15, 0x10, R8 ;  /* 0x000000100f087825 */ /* 0x000fe200078e0208 */
[----:B------:R-:W-:Y:S02]  /*1b80*/  IADD3 R10, -R5, UR5, -R4 ;  /* 0x00000005050a7c10 */ /* 0x000fe4000fffe904 */
[----:B------:R-:W-:Y:S02]  /*1b90*/  LEA.HI.X.SX32 R7, R4, R7, 0x1, P0 ;  /* 0x0000000704077211 */ /* 0x000fe400000f0eff */
[----:B------:R-:W-:Y:S01]  /*1ba0*/  IADD3 R0, R3, UR4, -R2 ;  /* 0x0000000403007c10 */ /* 0x000fe2000fffe802 */
[-C--:B0-----:R-:W-:Y:S01]  /*1bb0*/  IMAD R2, R9, R12.reuse, RZ ;  /* 0x0000000c09027224 */ /* 0x081fe200078e02ff */
[----:B------:R-:W-:Y:S01]  /*1bc0*/  ISETP.GT.AND P3, PT, R10, RZ, PT ;  /* 0x000000ff0a00720c */ /* 0x000fe20003f64270 */
[----:B------:R-:W-:Y:S01]  /*1bd0*/  IMAD.WIDE.U32 R18, R8, R12, R6 ;  /* 0x0000000c08127225 */ /* 0x000fe200078e0006 */
[----:B------:R-:W-:-:S02]  /*1be0*/  SHF.L.U64.HI R15, R12, 0x3, R13 ;  /* 0x000000030c0f7819 */ /* 0x000fc4000001020d */
[----:B------:R-:W-:Y:S01]  /*1bf0*/  P2R R3, PR, RZ, 0x8 ;  /* 0x00000008ff037803 */ /* 0x000fe20000000000 */
[----:B------:R-:W-:Y:S01]  /*1c00*/  IMAD R21, R8, R13, R2 ;  /* 0x0000000d08157224 */ /* 0x000fe200078e0202 */
[----:B------:R-:W-:Y:S01]  /*1c10*/  ISETP.GT.AND P0, PT, R0, RZ, P3 ;  /* 0x000000ff0000720c */ /* 0x000fe20001f04270 */
[----:B------:R-:W-:Y:S02]  /*1c20*/  IMAD.SHL.U32 R16, R12, 0x8, RZ ;  /* 0x000000080c107824 */ /* 0x000fe400078e00ff */
[----:B------:R-:W-:Y:S01]  /*1c30*/  IMAD.IADD R21, R19, 0x1, R21 ;  /* 0x0000000113157824 */ /* 0x000fe200078e0215 */
[----:B------:R-:W-:Y:S09]  /*1c40*/  @!P1 BRA `(.L_x_21) ;  /* 0x0000006c00cc9947 */ /* 0x000ff20003800000 */
[----:B------:R-:W-:Y:S01]  /*1c50*/  ULDC.64 UR4, c[0x0][0x630] ;  /* 0x00018c0000047ab9 */ /* 0x000fe20000000a00 */
[----:B------:R-:W-:Y:S01]  /*1c60*/  ULDC.64 UR8, c[0x0][0x628] ;  /* 0x00018a0000087ab9 */ /* 0x000fe20000000a00 */
[----:B------:R-:W-:Y:S01]  /*1c70*/  IMAD R17, R9, UR4, RZ ;  /* 0x0000000409117c24 */ /* 0x000fe2000f8e02ff */
[----:B------:R-:W-:Y:S01]  /*1c80*/  ULDC.64 UR6, c[0x0][0x650] ;  /* 0x0001940000067ab9 */ /* 0x000fe20000000a00 */
[----:B------:R-:W-:-:S04]  /*1c90*/  IMAD.WIDE.U32 R2, R8, UR4, R6 ;  /* 0x0000000408027c25 */ /* 0x000fc8000f8e0006 */
[----:B------:R-:W-:Y:S01]  /*1ca0*/  IMAD R17, R8, UR5, R17 ;  /* 0x0000000508117c24 */ /* 0x000fe2000f8e0211 */
[----:B------:R-:W-:-:S03]  /*1cb0*/  LEA R4, P1, R2, UR8, 0x1 ;  /* 0x0000000802047c11 */ /* 0x000fc6000f8208ff */
[----:B------:R-:W-:-:S05]  /*1cc0*/  IMAD.IADD R3, R3, 0x1, R17 ;  /* 0x0000000103037824 */ /* 0x000fca00078e0211 */
[----:B------:R-:W-:-:S05]  /*1cd0*/  LEA.HI.X R5, R2, UR9, R3, 0x1, P1 ;  /* 0x0000000902057c11 */ /* 0x000fca00088f0c03 */
[----:B------:R-:W2:Y:S01]  /*1ce0*/  @P0 LDG.E.LTC128B.U16 R19, desc[UR16][R4.64] ;  /* 0x0000001004130981 */ /* 0x000ea2000c1e1520 */
[----:B------:R-:W-:Y:S01]  /*1cf0*/  ISETP.GT.AND P6, PT, R10, 0x1, PT ;  /* 0x000000010a00780c */ /* 0x000fe20003fc4270 */
[----:B------:R-:W-:Y:S01]  /*1d00*/  BSSY B0, `(.L_x_22) ;  /* 0x000000e000007945 */ /* 0x000fe20003800000 */
[----:B------:R-:W-:Y:S02]  /*1d10*/  LEA R2, P2, R18, UR6, 0x1 ;  /* 0x0000000612027c11 */ /* 0x000fe4000f8408ff */
[----:B------:R-:W-:Y:S01]  /*1d20*/  ISETP.GT.AND P1, PT, R0, RZ, P6 ;  /* 0x000000ff0000720c */ /* 0x000fe20003724270 */
[----:B--2---:R-:W-:-:S05]  /*1d30*/  HADD2.F32 R3, -RZ, R19.H0_H0 ;  /* 0x20000013ff037230 */ /* 0x004fca0000004100 */
[----:B------:R-:W-:-:S04]  /*1d40*/  FMUL R3, R3, R14 ;  /* 0x0000000e03037220 */ /* 0x000fc80000400000 */
[----:B------:R-:W-:-:S05]  /*1d50*/  FFMA R3, R120, R11, R3 ;  /* 0x0000000b78037223 */ /* 0x000fca0000000003 */
[----:B------:R-:W-:Y:S02]  /*1d60*/  F2FP.F16.F32.PACK_AB R20, RZ, R3 ;  /* 0x00000003ff14723e */ /* 0x000fe400000000ff */
[----:B------:R-:W-:Y:S02]  /*1d70*/  P2R R3, PR, RZ, 0x40 ;  /* 0x00000040ff037803 */ /* 0x000fe40000000000 */
[----:B------:R-:W-:Y:S02]  /*1d80*/  LEA.HI.X R3, R18, UR7, R21, 0x1, P2 ;  /* 0x0000000712037c11 */ /* 0x000fe400090f0c15 */
[----:B------:R-:W-:Y:S02]  /*1d90*/  PRMT R18, R20, 0x7610, R18 ;  /* 0x0000761014127816 */ /* 0x000fe40000000012 */
[----:B------:R-:W-:-:S03]  /*1da0*/  PRMT R20, R19, 0x7610, R20 ;  /* 0x0000761013147816 */ /* 0x000fc60000000014 */
[----:B------:R0:W-:Y:S01]  /*1db0*/  @P0 STG.E.U16 desc[UR16][R2.64], R18 ;  /* 0x0000001202000986 */ /* 0x0001e2000c101510 */
[----:B------:R-:W-:Y:S05]  /*1dc0*/  @!P1 BRA `(.L_x_23) ;  /* 0x0000000000049947 */ /* 0x000fea0003800000 */
[----:B------:R1:W5:Y:S02]  /*1dd0*/  LDG.E.LTC128B.U16 R20, desc[UR16][R4.64+0x2] ;  /* 0x0000021004147981 */ /* 0x000364000c1e1520 */
.L_x_23:
[----:B------:R-:W-:Y:S05]  /*1de0*/  BSYNC B0 ;  /* 0x0000000000007941 */ /* 0x000fea0003800000 */
.L_x_22:
[----:B------:R-:W-:Y:S01]  /*1df0*/  USHF.L.U32 UR6, UR4, 0x3, URZ ;  /* 0x0000000304067899 */ /* 0x000fe2000800063f */
[----:B-----5:R-:W-:Y:S01]  /*1e00*/  HADD2.F32 R9, -RZ, R20.H0_H0 ;  /* 0x20000014ff097230 */ /* 0x020fe20000004100 */
[----:B------:R-:W-:Y:S01]  /*1e10*/  USHF.L.U64.HI UR7, UR4, 0x3, UR5 ;  /* 0x0000000304077899 */ /* 0x000fe20008010205 */
[----:B------:R-:W-:-:S03]  /*1e20*/  ISETP.GT.AND P0, PT, R0, 0x8, P3 ;  /* 0x000000080000780c */ /* 0x000fc60001f04270 */
[----:B0-----:R-:W-:Y:S02]  /*1e30*/  IMAD.U32 R18, RZ, RZ, UR6 ;  /* 0x00000006ff127e24 */ /* 0x001fe4000f8e00ff */
[----:B------:R-:W-:Y:S01]  /*1e40*/  FMUL R22, R9, R14 ;  /* 0x0000000e09167220 */ /* 0x000fe20000400000 */
[----:B------:R-:W-:-:S03]  /*1e50*/  IMAD.U32 R19, RZ, RZ, UR7 ;  /* 0x00000007ff137e24 */ /* 0x000fc6000f8e00ff */
[----:B------:R-:W-:Y:S01]  /*1e60*/  FFMA R22, R121, R11, R22 ;  /* 0x0000000b79167223 */ /* 0x000fe20000000016 */
[----:B------:R-:W-:-:S04]  /*1e70*/  IMAD.WIDE.U32 R8, R8, UR4, R18 ;  /* 0x0000000408087c25 */ /* 0x000fc8000f8e0012 */
[----:B------:R-:W-:Y:S02]  /*1e80*/  F2FP.F16.F32.PACK_AB R22, RZ, R22 ;  /* 0x00000016ff16723e */ /* 0x000fe400000000ff */
[----:B------:R-:W-:-:S03]  /*1e90*/  IADD3 R6, P2, R6, R8, RZ ;  /* 0x0000000806067210 */ /* 0x000fc60007f5e0ff */
[----:B------:R0:W-:Y:S01]  /*1ea0*/  @P1 STG.E.U16 desc[UR16][R2.64+0x2], R22 ;  /* 0x0000021602001986 */ /* 0x0001e2000c101510 */
[----:B------:R-:W-:Y:S02]  /*1eb0*/  IADD3.X R7, R7, R17, R9, P2, !PT ;  /* 0x0000001107077210 */ /* 0x000fe400017fe409 */
[----:B------:R-:W-:-:S04]  /*1ec0*/  LEA R8, P2, R6, UR8, 0x1 ;  /* 0x0000000806087c11 */ /* 0x000fc8000f8408ff */
[----:B------:R-:W-:-:S05]  /*1ed0*/  LEA.HI.X R9, R6, UR9, R7, 0x1, P2 ;  /* 0x0000000906097c11 */ /* 0x000fca00090f0c07 */
[----:B------:R-:W2:Y:S01]  /*1ee0*/  @P0 LDG.E.LTC128B.U16 R20, desc[UR16][R8.64] ;  /* 0x0000001008140981 */ /* 0x000ea2000c1e1520 */
[C---:B------:R-:W-:Y:S01]  /*1ef0*/  SHF.L.U64.HI R15, R16.reuse, 0x1, R15 ;  /* 0x00000001100f7819 */ /* 0x040fe2000001020f */
[----:B------:R-:W-:Y:S01]  /*1f00*/  BSSY B0, `(.L_x_24) ;  /* 0x000000b000007945 */ /* 0x000fe20003800000 */
[----:B------:R-:W-:Y:S02]  /*1f10*/  LEA R6, P2, R16, R2, 0x1 ;  /* 0x0000000210067211 */ /* 0x000fe400078408ff */
[----:B------:R-:W-:Y:S01]  /*1f20*/  ISETP.GT.AND P1, PT, R0, 0x8, P6 ;  /* 0x000000080000780c */ /* 0x000fe20003724270 */
[----:B--2---:R-:W-:-:S05]  /*1f30*/  HADD2.F32 R7, -RZ, R20.H0_H0 ;  /* 0x20000014ff077230 */ /* 0x004fca0000004100 */
[----:B------:R-:W-:-:S04]  /*1f40*/  FMUL R7, R7, R14 ;  /* 0x0000000e07077220 */ /* 0x000fc80000400000 */
[----:B------:R-:W-:-:S05]  /*1f50*/  FFMA R7, R122, R11, R7 ;  /* 0x0000000b7a077223 */ /* 0x000fca0000000007 */
[----:B------:R-:W-:Y:S01]  /*1f60*/  F2FP.F16.F32.PACK_AB R16, RZ, R7 ;  /* 0x00000007ff10723e */ /* 0x000fe200000000ff */
[----:B------:R-:W-:-:S05]  /*1f70*/  IMAD.X R7, R15, 0x1, R3, P2 ;  /* 0x000000010f077824 */ /* 0x000fca00010e0603 */
[----:B------:R0:W-:Y:S01]  /*1f80*/  @P0 STG.E.U16 desc[UR16][R6.64], R16 ;  /* 0x0000001006000986 */ /* 0x0001e2000c101510 */
[----:B------:R-:W-:Y:S05]  /*1f90*/  @!P1 BRA `(.L_x_25) ;  /* 0x0000000000049947 */ /* 0x000fea0003800000 */
[----:B------:R2:W5:Y:S02]  /*1fa0*/  LDG.E.LTC128B.U16 R20, desc[UR16][R8.64+0x2] ;  /* 0x0000021008147981 */ /* 0x000564000c1e1520 */
.L_x_25:
[----:B------:R-:W-:Y:S05]  /*1fb0*/  BSYNC B0 ;  /* 0x0000000000007941 */ /* 0x000fea0003800000 */
.L_x_24:
[----:B-----5:R-:W-:Y:S01]  /*1fc0*/  HADD2.F32 R15, -RZ, R20.H0_H0 ;  /* 0x20000014ff0f7230 */ /* 0x020fe20000004100 */
[----:B------:R-:W-:Y:S01]  /*1fd0*/  ISETP.GT.AND P3, PT, R10, 0x8, PT ;  /* 0x000000080a00780c */ /* 0x000fe20003f64270 */
[----:B------:R-:W-:Y:S03]  /*1fe0*/  BSSY B0, `(.L_x_26) ;  /* 0x0000009000007945 */ /* 0x000fe60003800000 */
[----:B0-----:R-:W-:Y:S01]  /*1ff0*/  FMUL R16, R15, R14 ;  /* 0x0000000e0f107220 */ /* 0x001fe20000400000 */
[----:B------:R-:W-:Y:S02]  /*2000*/  ISETP.GT.AND P0, PT, R0, RZ, P3 ;  /* 0x000000ff0000720c */ /* 0x000fe40001f04270 */
[----:B------:R-:W-:Y:S01]  /*2010*/  P2R R15, PR, RZ, 0x8 ;  /* 0x00000008ff0f7803 */ /* 0x000fe20000000000 */
[----:B------:R-:W-:-:S05]  /*2020*/  FFMA R16, R123, R11, R16 ;  /* 0x0000000b7b107223 */ /* 0x000fca0000000010 */
[----:B------:R-:W-:-:S05]  /*2030*/  F2FP.F16.F32.PACK_AB R16, RZ, R16 ;  /* 0x00000010ff10723e */ /* 0x000fca00000000ff */
[----:B------:R0:W-:Y:S01]  /*2040*/  @P1 STG.E.U16 desc[UR16][R6.64+0x2], R16 ;  /* 0x0000021006001986 */ /* 0x0001e2000c101510 */
[----:B------:R-:W-:Y:S05]  /*2050*/  @!P0 BRA `(.L_x_27) ;  /* 0x0000000000048947 */ /* 0x000fea0003800000 */
[----:B------:R3:W5:Y:S02]  /*2060*/  LDG.E.LTC128B.U16 R20, desc[UR16][R4.64+0x10] ;  /* 0x0000101004147981 */ /* 0x000764000c1e1520 */
.L_x_27:
[----:B------:R-:W-:Y:S05]  /*2070*/  BSYNC B0 ;  /* 0x0000000000007941 */ /* 0x000fea0003800000 */
.L_x_26:
[----:B-----5:R-:W-:Y:S01]  /*2080*/  HADD2.F32 R15, -RZ, R20.H0_H0 ;  /* 0x20000014ff0f7230 */ /* 0x020fe20000004100 */
[----:B------:R-:W-:Y:S01]  /*2090*/  ISETP.GT.AND P2, PT, R10, 0x9, PT ;  /* 0x000000090a00780c */ /* 0x000fe20003f44270 */
[----:B------:R-:W-:Y:S03]  /*20a0*/  BSSY B0, `(.L_x_28) ;  /* 0x0000009000007945 */ /* 0x000fe60003800000 */
[----:B------:R-:W-:Y:S01]  /*20b0*/  FMUL R15, R15, R14 ;  /* 0x0000000e0f0f7220 */ /* 0x000fe20000400000 */
[----:B------:R-:W-:Y:S02]  /*20c0*/  ISETP.GT.AND P1, PT, R0, RZ, P2 ;  /* 0x000000ff0000720c */ /* 0x000fe40001724270 */
[----:B0-----:R-:W-:Y:S01]  /*20d0*/  P2R R16, PR, RZ, 0x4 ;  /* 0x00000004ff107803 */ /* 0x001fe20000000000 */
[----:B------:R-:W-:-:S05]  /*20e0*/  FFMA R15, R124, R11, R15 ;  /* 0x0000000b7c0f7223 */ /* 0x000fca000000000f */
[----:B------:R-:W-:-:S05]  /*20f0*/  F2FP.F16.F32.PACK_AB R15, RZ, R15 ;  /* 0x0000000fff0f723e */ /* 0x000fca00000000ff */
[----:B------:R0:W-:Y:S01]  /*2100*/  @P0 STG.E.U16 desc[UR16][R2.64+0x10], R15 ;  /* 0x0000100f02000986 */ /* 0x0001e2000c101510 */
[----:B------:R-:W-:Y:S05]  /*2110*/  @!P1 BRA `(.L_x_29) ;  /* 0x0000000000049947 */ /* 0x000fea0003800000 */
[----:B------:R4:W5:Y:S02]  /*2120*/  LDG.E.LTC128B.U16 R20, desc[UR16][R4.64+0x12] ;  /* 0x0000121004147981 */ /* 0x000964000c1e1520 */
.L_x_29:
[----:B------:R-:W-:Y:S05]  /*2130*/  BSYNC B0 ;  /* 0x0000000000007941 */ /* 0x000fea0003800000 */
.L_x_28:
[----:B0----5:R-:W-:Y:S01]  /*2140*/  HADD2.F32 R15, -RZ, R20.H0_H0 ;  /* 0x20000014ff0f7230 */ /* 0x021fe20000004100 */
[----:B------:R-:W-:Y:S01]  /*2150*/  ISETP.GT.AND P0, PT, R0, 0x8, P3 ;  /* 0x000000080000780c */ /* 0x000fe20001f04270 */
[----:B------:R-:W-:Y:S03]  /*2160*/  BSSY B0, `(.L_x_30) ;  /* 0x0000007000007945 */ /* 0x000fe60003800000 */
[----:B------:R-:W-:-:S04]  /*2170*/  FMUL R16, R15, R14 ;  /* 0x0000000e0f107220 */ /* 0x000fc80000400000 */
[----:B------:R-:W-:-:S05]  /*2180*/  FFMA R16, R125, R11, R16 ;  /* 0x0000000b7d107223 */ /* 0x000fca0000000010 */
[----:B------:R-:W-:-:S05]  /*2190*/  F2FP.F16.F32.PACK_AB R16, RZ, R16 ;  /* 0x00000010ff10723e */ /* 0x000fca00000000ff */
[----:B------:R0:W-:Y:S01]  /*21a0*/  @P1 STG.E.U16 desc[UR16][R2.64+0x12], R16 ;  /* 0x0000121002001986 */ /* 0x0001e2000c101510 */
[----:B------:R-:W-:Y:S05]  /*21b0*/  @!P0 BRA `(.L_x_31) ;  /* 0x0000000000048947 */ /* 0x000fea0003800000 */
[----:B------:R0:W5:Y:S02]  /*21c0*/  LDG.E.LTC128B.U16 R20, desc[UR16][R8.64+0x10] ;  /* 0x0000101008147981 */ /* 0x000164000c1e1520 */
.L_x_31:
[----:B------:R-:W-:Y:S05]  /*21d0*/  BSYNC B0 ;  /* 0x0000000000007941 */ /* 0x000fea0003800000 */
.L_x_30:
[----:B-----5:R-:W-:Y:S01]  /*21e0*/  HADD2.F32 R15, -RZ, R20.H0_H0 ;  /* 0x20000014ff0f7230 */ /* 0x020fe20000004100 */
        /* <DEDUP_REMOVED lines=8> */
.L_x_33:
[----:B------:R-:W-:Y:S05]  /*2270*/  BSYNC B0 ;  /* 0x0000000000007941 */ /* 0x000fea0003800000 */
.L_x_32:
[----:B0----5:R-:W-:Y:S01]  /*2280*/  HADD2.F32 R15, -RZ, R20.H0_H0 ;  /* 0x20000014ff0f7230 */ /* 0x021fe20000004100 */
[----:B------:R-:W-:Y:S01]  /*2290*/  ISETP.GT.AND P2, PT, R10, 0x10, PT ;  /* 0x000000100a00780c */ /* 0x000fe20003f44270 */
[----:B------:R-:W-:Y:S03]  /*22a0*/  BSSY B0, `(.L_x_34) ;  /* 0x0000009000007945 */ /* 0x000fe60003800000 */
[----:B------:R-:W-:Y:S01]  /*22b0*/  FMUL R16, R15, R14 ;  /* 0x0000000e0f107220 */ /* 0x000fe20000400000 */
[----:B------:R-:W-:Y:S02]  /*22c0*/  ISETP.GT.AND P0, PT, R0, RZ, P2 ;  /* 0x000000ff0000720c */ /* 0x000fe40001704270 */
[----:B------:R-:W-:Y:S01]  /*22d0*/  P2R R15, PR, RZ, 0x4 ;  /* 0x00000004ff0f7803 */ /* 0x000fe20000000000 */
[----:B------:R-:W-:-:S05]  /*22e0*/  FFMA R16, R127, R11, R16 ;  /* 0x0000000b7f107223 */ /* 0x000fca0000000010 */
[----:B------:R-:W-:-:S05]  /*22f0*/  F2FP.F16.F32.PACK_AB R16, RZ, R16 ;  /* 0x00000010ff10723e */ /* 0x000fca00000000ff */
[----:B------:R0:W-:Y:S01]  /*2300*/  @P1 STG.E.U16 desc[UR16][R6.64+0x12], R16 ;  /* 0x0000121006001986 */ /* 0x0001e2000c101510 */
[----:B------:R-:W-:Y:S05]  /*2310*/  @!P0 BRA `(.L_x_35) ;  /* 0x0000000000048947 */ /* 0x000fea0003800000 */
[----:B------:R0:W5:Y:S02]  /*2320*/  LDG.E.LTC128B.U16 R20, desc[UR16][R4.64+0x20] ;  /* 0x0000201004147981 */ /* 0x000164000c1e1520 */
.L_x_35:
[----:B------:R-:W-:Y:S05]  /*2330*/  BSYNC B0 ;  /* 0x0000000000007941 */ /* 0x000fea0003800000 */
.L_x_34:
[----:B-----5:R-:W-:Y:S01]  /*2340*/  HADD2.F32 R15, -RZ, R20.H0_H0 ;  /* 0x20000014ff0f7230 */ /* 0x020fe20000004100 */
[----:B------:R-:W-:Y:S01]  /*2350*/  ISETP.GT.AND P1, PT, R10, 0x11, PT ;  /* 0x000000110a00780c */ /* 0x000fe20003f24270 */
[----:B------:R-:W-:Y:S03]  /*2360*/  BSSY B0, `(.L_x_36) ;  /* 0x0000009000007945 */ /* 0x000fe60003800000 */
[----:B------:R-:W-:-:S04]  /*2370*/  FMUL R15, R15, R14 ;  /* 0x0000000e0f0f7220 */ /* 0x000fc80000400000 */
[----:B------:R-:W-:-:S05]  /*2380*/  FFMA R15, R128, R11, R15 ;  /* 0x0000000b800f7223 */ /* 0x000fca000000000f */
[----:B------:R-:W-:-:S05]  /*2390*/  F2FP.F16.F32.PACK_AB R15, RZ, R15 ;  /* 0x0000000fff0f723e */ /* 0x000fca00000000ff */
[----:B------:R1:W-:Y:S01]  /*23a0*/  @P0 STG.E.U16 desc[UR16][R2.64+0x20], R15 ;  /* 0x0000200f02000986 */ /* 0x0003e2000c101510 */
[----:B------:R-:W-:Y:S02]  /*23b0*/  ISETP.GT.AND P0, PT, R0, RZ, P1 ;  /* 0x000000ff0000720c */ /* 0x000fe40000f04270 */
[----:B-1----:R-:W-:-:S11]  /*23c0*/  P2R R15, PR, RZ, 0x2 ;  /* 0x00000002ff0f7803 */ /* 0x002fd60000000000 */
[----:B------:R-:W-:Y:S05]  /*23d0*/  @!P0 BRA `(.L_x_37) ;  /* 0x0000000000048947 */ /* 0x000fea0003800000 */
[----:B------:R1:W5:Y:S02]  /*23e0*/  LDG.E.LTC128B.U16 R20, desc[UR16][R4.64+0x22] ;  /* 0x0000221004147981 */ /* 0x000364000c1e1520 */
.L_x_37:
[----:B------:R-:W-:Y:S05]  /*23f0*/  BSYNC B0 ;  /* 0x0000000000007941 */ /* 0x000fea0003800000 */
.L_x_36:
[----:B-----5:R-:W-:Y:S01]  /*2400*/  HADD2.F32 R15, -RZ, R20.H0_H0 ;  /* 0x20000014ff0f7230 */ /* 0x020fe20000004100 */
[----:B------:R-:W-:Y:S04]  /*2410*/  BSSY B0, `(.L_x_38) ;  /* 0x0000008000007945 */ /* 0x000fe80003800000 */
[----:B0-----:R-:W-:-:S04]  /*2420*/  FMUL R16, R15, R14 ;  /* 0x0000000e0f107220 */ /* 0x001fc80000400000 */
[----:B------:R-:W-:-:S05]  /*2430*/  FFMA R16, R129, R11, R16 ;  /* 0x0000000b81107223 */ /* 0x000fca0000000010 */
[----:B------:R-:W-:-:S05]  /*2440*/  F2FP.F16.F32.PACK_AB R16, RZ, R16 ;  /* 0x00000010ff10723e */ /* 0x000fca00000000ff */
[----:B------:R0:W-:Y:S01]  /*2450*/  @P0 STG.E.U16 desc[UR16][R2.64+0x22], R16 ;  /* 0x0000221002000986 */ /* 0x0001e2000c101510 */
[----:B------:R-:W-:-:S13]  /*2460*/  ISETP.GT.AND P0, PT, R0, 0x8, P2 ;  /* 0x000000080000780c */ /* 0x000fda0001704270 */
[----:B0-----:R-:W-:Y:S05]  /*2470*/  @!P0 BRA `(.L_x_39) ;  /* 0x0000000000048947 */ /* 0x001fea0003800000 */
[----:B------:R0:W5:Y:S02]  /*2480*/  LDG.E.LTC128B.U16 R20, desc[UR16][R8.64+0x20] ;  /* 0x0000201008147981 */ /* 0x000164000c1e1520 */
.L_x_39:
[----:B------:R-:W-:Y:S05]  /*2490*/  BSYNC B0 ;  /* 0x0000000000007941 */ /* 0x000fea0003800000 */
.L_x_38:
[----:B-----5:R-:W-:Y:S01]  /*24a0*/  HADD2.F32 R15, -RZ, R20.H0_H0 ;  /* 0x20000014ff0f7230 */ /* 0x020fe20000004100 */
[----:B------:R-:W-:Y:S04]  /*24b0*/  BSSY B0, `(.L_x_40) ;  /* 0x0000008000007945 */ /* 0x000fe80003800000 */
[----:B------:R-:W-:-:S04]  /*24c0*/  FMUL R15, R15, R14 ;  /* 0x0000000e0f0f7220 */ /* 0x000fc80000400000 */
[----:B------:R-:W-:-:S05]  /*24d0*/  FFMA R15, R130, R11, R15 ;  /* 0x0000000b820f7223 */ /* 0x000fca000000000f */
[----:B------:R-:W-:-:S05]  /*24e0*/  F2FP.F16.F32.PACK_AB R15, RZ, R15 ;  /* 0x0000000fff0f723e */ /* 0x000fca00000000ff */
[----:B------:R0:W-:Y:S01]  /*24f0*/  @P0 STG.E.U16 desc[UR16][R6.64+0x20], R15 ;  /* 0x0000200f06000986 */ /* 0x0001e2000c101510 */
[----:B------:R-:W-:-:S13]  /*2500*/  ISETP.GT.AND P0, PT, R0, 0x8, P1 ;  /* 0x000000080000780c */ /* 0x000fda0000f04270 */
[----:B0-----:R-:W-:Y:S05]  /*2510*/  @!P0 BRA `(.L_x_41) ;  /* 0x0000000000048947 */ /* 0x001fea0003800000 */
[----:B------:R0:W5:Y:S02]  /*2520*/  LDG.E.LTC128B.U16 R20, desc[UR16][R8.64+0x22] ;  /* 0x0000221008147981 */ /* 0x000164000c1e1520 */
.L_x_41:
[----:B------:R-:W-:Y:S05]  /*2530*/  BSYNC B0 ;  /* 0x0000000000007941 */ /* 0x000fea0003800000 */
.L_x_40:
[----:B-----5:R-:W-:Y:S01]  /*2540*/  HADD2.F32 R15, -RZ, R20.H0_H0 ;  /* 0x20000014ff0f7230 */ /* 0x020fe20000004100 */
[C---:B------:R-:W-:Y:S01]  /*2550*/  SHF.L.U64.HI R21, R12.reuse, 0x7, R13 ;  /* 0x000000070c157819 */ /* 0x040fe2000001020d */
[----:B------:R-:W-:Y:S01]  /*2560*/  IMAD.SHL.U32 R17, R12, 0x80, RZ ;  /* 0x000000800c117824 */ /* 0x000fe200078e00ff */
[----:B------:R-:W-:Y:S01]  /*2570*/  ISETP.GT.AND P2, PT, R10, 0x18, PT ;  /* 0x000000180a00780c */ /* 0x000fe20003f44270 */
[----:B------:R-:W-:Y:S01]  /*2580*/  BSSY B0, `(.L_x_42) ;  /* 0x000000e000007945 */ /* 0x000fe20003800000 */
[----:B------:R-:W-:Y:S02]  /*2590*/  FMUL R16, R15, R14 ;  /* 0x0000000e0f107220 */ /* 0x000fe40000400000 */
[----:B------:R-:W-:Y:S02]  /*25a0*/  LOP3.LUT R15, R17, 0x2, RZ, 0xfc, !PT ;  /* 0x00000002110f7812 */ /* 0x000fe400078efcff */
[----:B------:R-:W-:-:S05]  /*25b0*/  FFMA R16, R131, R11, R16 ;  /* 0x0000000b83107223 */ /* 0x000fca0000000010 */
[----:B------:R-:W-:-:S05]  /*25c0*/  F2FP.F16.F32.PACK_AB R16, RZ, R16 ;  /* 0x00000010ff10723e */ /* 0x000fca00000000ff */
[----:B------:R1:W-:Y:S01]  /*25d0*/  @P0 STG.E.U16 desc[UR16][R6.64+0x22], R16 ;  /* 0x0000221006000986 */ /* 0x0003e2000c101510 */
[----:B------:R-:W-:-:S05]  /*25e0*/  IADD3 R124, P0, R15, R2, RZ ;  /* 0x000000020f7c7210 */ /* 0x000fca0007f1e0ff */
[----:B------:R-:W-:Y:S01]  /*25f0*/  IMAD.X R125, R21, 0x1, R3, P0 ;  /* 0x00000001157d7824 */ /* 0x000fe200000e0603 */
[----:B------:R-:W-:-:S05]  /*2600*/  IADD3 R12, P0, R17, R2, RZ ;  /* 0x00000002110c7210 */ /* 0x000fca0007f1e0ff */
[----:B------:R-:W-:Y:S01]  /*2610*/  IMAD.X R13, R21, 0x1, R3, P0 ;  /* 0x00000001150d7824 */ /* 0x000fe200000e0603 */
[----:B------:R-:W-:Y:S02]  /*2620*/  ISETP.GT.AND P0, PT, R0, RZ, P2 ;  /* 0x000000ff0000720c */ /* 0x000fe40001704270 */
[----:B-1----:R-:W-:-:S11]  /*2630*/  P2R R16, PR, RZ, 0x4 ;  /* 0x00000004ff107803 */ /* 0x002fd60000000000 */
[----:B------:R-:W-:Y:S05]  /*2640*/  @!P0 BRA `(.L_x_43) ;  /* 0x0000000000048947 */ /* 0x000fea0003800000 */
[----:B------:R1:W5:Y:S02]  /*2650*/  LDG.E.LTC128B.U16 R20, desc[UR16][R4.64+0x30] ;  /* 0x0000301004147981 */ /* 0x000364000c1e1520 */
.L_x_43:
[----:B------:R-:W-:Y:S05]  /*2660*/  BSYNC B0 ;  /* 0x0000000000007941 */ /* 0x000fea0003800000 */
.L_x_42:
[----:B-----5:R-:W-:Y:S01]  /*2670*/  HADD2.F32 R19, -RZ, R20.H0_H0 ;  /* 0x20000014ff137230 */ /* 0x020fe20000004100 */
[----:B------:R-:W-:Y:S01]  /*2680*/  ISETP.GT.AND P1, PT, R10, 0x19, PT ;  /* 0x000000190a00780c */ /* 0x000fe20003f24270 */
[----:B------:R-:W-:Y:S03]  /*2690*/  BSSY B0, `(.L_x_44) ;  /* 0x0000009000007945 */ /* 0x000fe60003800000 */
[----:B------:R-:W-:Y:S01]  /*26a0*/  FMUL R19, R19, R14 ;  /* 0x0000000e13137220 */ /* 0x000fe20000400000 */
[----:B------:R-:W-:-:S03]  /*26b0*/  P2R R16, PR, RZ, 0x2 ;  /* 0x00000002ff107803 */ /* 0x000fc60000000000 */
[----:B------:R-:W-:-:S05]  /*26c0*/  FFMA R19, R132, R11, R19 ;  /* 0x0000000b84137223 */ /* 0x000fca0000000013 */
[----:B------:R-:W-:-:S05]  /*26d0*/  F2FP.F16.F32.PACK_AB R19, RZ, R19 ;  /* 0x00000013ff13723e */ /* 0x000fca00000000ff */
[----:B------:R0:W-:Y:S01]  /*26e0*/  @P0 STG.E.U16 desc[UR16][R2.64+0x30], R19 ;  /* 0x0000301302000986 */ /* 0x0001e2000c101510 */
[----:B------:R-:W-:-:S13]  /*26f0*/  ISETP.GT.AND P0, PT, R0, RZ, P1 ;  /* 0x000000ff0000720c */ /* 0x000fda0000f04270 */
[----:B0-----:R-:W-:Y:S05]  /*2700*/  @!P0 BRA `(.L_x_45) ;  /* 0x0000000000048947 */ /* 0x001fea0003800000 */
[----:B------:R0:W5:Y:S02]  /*2710*/  LDG.E.LTC128B.U16 R20, desc[UR16][R4.64+0x32] ;  /* 0x0000321004147981 */ /* 0x000164000c1e1520 */
.L_x_45:
[----:B------:R-:W-:Y:S05]  /*2720*/  BSYNC B0 ;  /* 0x0000000000007941 */ /* 0x000fea0003800000 */
.L_x_44:
        /* <DEDUP_REMOVED lines=9> */
.L_x_47:
[----:B------:R-:W-:Y:S05]  /*27c0*/  BSYNC B0 ;  /* 0x0000000000007941 */ /* 0x000fea0003800000 */
.L_x_46:
        /* <DEDUP_REMOVED lines=9> */
.L_x_49:
[----:B------:R-:W-:Y:S05]  /*2860*/  BSYNC B0 ;  /* 0x0000000000007941 */ /* 0x000fea0003800000 */
.L_x_48:
        /* <DEDUP_REMOVED lines=11> */
.L_x_51:
[----:B------:R-:W-:Y:S05]  /*2920*/  BSYNC B0 ;  /* 0x0000000000007941 */ /* 0x000fea0003800000 */
.L_x_50:
        /* <DEDUP_REMOVED lines=11> */
.L_x_53:
[----:B------:R-:W-:Y:S05]  /*29e0*/  BSYNC B0 ;  /* 0x0000000000007941 */ /* 0x000fea0003800000 */
.L_x_52:
        /* <DEDUP_REMOVED lines=9> */
.L_x_55:
[----:B------:R-:W-:Y:S05]  /*2a80*/  BSYNC B0 ;  /* 0x0000000000007941 */ /* 0x000fea0003800000 */
.L_x_54:
        /* <DEDUP_REMOVED lines=9> */
.L_x_57:
[----:B------:R-:W-:Y:S05]  /*2b20*/  BSYNC B0 ;  /* 0x0000000000007941 */ /* 0x000fea0003800000 */
.L_x_56:
        /* <DEDUP_REMOVED lines=11> */
.L_x_59:
[----:B------:R-:W-:Y:S05]  /*2be0*/  BSYNC B0 ;  /* 0x0000000000007941 */ /* 0x000fea0003800000 */
.L_x_58:
[----:B-----5:R-:W-:Y:S01]  /*2bf0*/  HADD2.F32 R19, -RZ, R20.H0_H0 ;  /* 0x20000014ff137230 */ /* 0x020fe20000004100 */
[----:B------:R-:W-:Y:S01]  /*2c00*/  ISETP.GT.AND P4, PT, R10, 0x29, PT ;  /* 0x000000290a00780c */ /* 0x000fe20003f84270 */
[----:B------:R-:W-:Y:S03]  /*2c10*/  BSSY B0, `(.L_x_60) ;  /* 0x0000008000007945 */ /* 0x000fe60003800000 */
[----:B------:R-:W-:-:S04]  /*2c20*/  FMUL R19, R19, R14 ;  /* 0x0000000e13137220 */ /* 0x000fc80000400000 */
[----:B------:R-:W-:-:S05]  /*2c30*/  FFMA R19, R140, R11, R19 ;  /* 0x0000000b8c137223 */ /* 0x000fca0000000013 */
[----:B------:R-:W-:-:S05]  /*2c40*/  F2FP.F16.F32.PACK_AB R19, RZ, R19 ;  /* 0x00000013ff13723e */ /* 0x000fca00000000ff */
[----:B------:R0:W-:Y:S01]  /*2c50*/  @P0 STG.E.U16 desc[UR16][R2.64+0x50], R19 ;  /* 0x0000501302000986 */ /* 0x0001e2000c101510 */
[----:B------:R-:W-:-:S13]  /*2c60*/  ISETP.GT.AND P0, PT, R0, RZ, P4 ;  /* 0x000000ff0000720c */ /* 0x000fda0002704270 */
[----:B0-----:R-:W-:Y:S05]  /*2c70*/  @!P0 BRA `(.L_x_61) ;  /* 0x0000000000048947 */ /* 0x001fea0003800000 */
[----:B------:R0:W5:Y:S02]  /*2c80*/  LDG.E.LTC128B.U16 R20, desc[UR16][R4.64+0x52] ;  /* 0x0000521004147981 */ /* 0x000164000c1e1520 */
.L_x_61:
[----:B------:R-:W-:Y:S05]  /*2c90*/  BSYNC B0 ;  /* 0x0000000000007941 */ /* 0x000fea0003800000 */
.L_x_60:
        /* <DEDUP_REMOVED lines=9> */
.L_x_63:
[----:B------:R-:W-:Y:S05]  /*2d30*/  BSYNC B0 ;  /* 0x0000000000007941 */ /* 0x000fea0003800000 */
.L_x_62:
        /* <DEDUP_REMOVED lines=9> */
.L_x_65:
[----:B------:R-:W-:Y:S05]  /*2dd0*/  BSYNC B0 ;  /* 0x0000000000007941 */ /* 0x000fea0003800000 */
.L_x_64:
        /* <DEDUP_REMOVED lines=10> */
.L_x_67:
[----:B------:R-:W-:Y:S05]  /*2e80*/  BSYNC B0 ;  /* 0x0000000000007941 */ /* 0x000fea0003800000 */
.L_x_66:
        /* <DEDUP_REMOVED lines=10> */
.L_x_69:
[----:B------:R-:W-:Y:S05]  /*2f30*/  BSYNC B0 ;  /* 0x0000000000007941 */ /* 0x000fea0003800000 */
.L_x_68:
        /* <DEDUP_REMOVED lines=9> */
.L_x_71:
[----:B------:R-:W-:Y:S05]  /*2fd0*/  BSYNC B0 ;  /* 0x0000000000007941 */ /* 0x000fea0003800000 */
.L_x_70:
        /* <DEDUP_REMOVED lines=9> */
.L_x_73:
[----:B------:R-:W-:Y:S05]  /*3070*/  BSYNC B0 ;  /* 0x0000000000007941 */ /* 0x000fea0003800000 */
.L_x_72:
        /* <DEDUP_REMOVED lines=10> */
.L_x_75:
[----:B------:R-:W-:Y:S05]  /*3120*/  BSYNC B0 ;  /* 0x0000000000007941 */ /* 0x000fea0003800000 */
.L_x_74:
[----:B-----5:R-:W-:Y:S01]  /*3130*/  HADD2.F32 R19, -RZ, R20.H0_H0 ;  /* 0x20000014ff137230 */ /* 0x020fe20000004100 */
[----:B------:R-:W-:Y:S04]  /*3140*/  BSSY B0, `(.L_x_76) ;  /* 0x0000009000007945 */ /* 0x000fe80003800000 */
[----:B------:R-:W-:-:S04]  /*3150*/  FMUL R19, R19, R14 ;  /* 0x0000000e13137220 */ /* 0x000fc80000400000 */
[----:B------:R-:W-:-:S05]  /*3160*/  FFMA R19, R148, R11, R19 ;  /* 0x0000000b94137223 */ /* 0x000fca0000000013 */
[----:B------:R-:W-:-:S05]  /*3170*/  F2FP.F16.F32.PACK_AB R19, RZ, R19 ;  /* 0x00000013ff13723e */ /* 0x000fca00000000ff */
[----:B------:R0:W-:Y:S01]  /*3180*/  @P0 STG.E.U16 desc[UR16][R2.64+0x70], R19 ;  /* 0x0000701302000986 */ /* 0x0001e2000c101510 */
[----:B------:R-:W-:-:S04]  /*3190*/  ISETP.GT.AND P0, PT, R10, 0x39, PT ;  /* 0x000000390a00780c */ /* 0x000fc80003f04270 */
[----:B------:R-:W-:-:S13]  /*31a0*/  ISETP.GT.AND P5, PT, R0, RZ, P0 ;  /* 0x000000ff0000720c */ /* 0x000fda00007a4270 */
[----:B0-----:R-:W-:Y:S05]  /*31b0*/  @!P5 BRA `(.L_x_77) ;  /* 0x000000000004d947 */ /* 0x001fea0003800000 */
[----:B------:R0:W5:Y:S02]  /*31c0*/  LDG.E.LTC128B.U16 R20, desc[UR16][R4.64+0x72] ;  /* 0x0000721004147981 */ /* 0x000164000c1e1520 */
.L_x_77:
[----:B------:R-:W-:Y:S05]  /*31d0*/  BSYNC B0 ;  /* 0x0000000000007941 */ /* 0x000fea0003800000 */
.L_x_76:
        /* <DEDUP_REMOVED lines=9> */
.L_x_79:
[----:B------:R-:W-:Y:S05]  /*3270*/  BSYNC B0 ;  /* 0x0000000000007941 */ /* 0x000fea0003800000 */
.L_x_78:
        /* <DEDUP_REMOVED lines=9> */
.L_x_81:
[----:B------:R-:W-:Y:S05]  /*3310*/  BSYNC B0 ;  /* 0x0000000000007941 */ /* 0x000fea0003800000 */
.L_x_80:
[----:B-----5:R-:W-:Y:S01]  /*3320*/  HADD2.F32 R19, -RZ, R20.H0_H0 ;  /* 0x20000014ff137230 */ /* 0x020fe20000004100 */
[----:B------:R-:W-:Y:S01]  /*3330*/  LOP3.LUT R123, R17, 0x10, RZ, 0xfc, !PT ;  /* 0x00000010117b7812 */ /* 0x000fe200078efcff */
[----:B------:R-:W-:Y:S02]  /*3340*/  USHF.L.U32 UR22, UR4, 0x7, URZ ;  /* 0x0000000704167899 */ /* 0x000fe4000800063f */
[----:B------:R-:W-:Y:S01]  /*3350*/  USHF.L.U64.HI UR4, UR4, 0x7, UR5 ;  /* 0x0000000704047899 */ /* 0x000fe20008010205 */
[----:B------:R-:W-:-:S04]  /*3360*/  FMUL R16, R19, R14 ;  /* 0x0000000e13107220 */ /* 0x000fc80000400000 */
[----:B------:R-:W-:-:S05]  /*3370*/  FFMA R16, R151, R11, R16 ;  /* 0x0000000b97107223 */ /* 0x000fca0000000010 */
[----:B------:R-:W-:-:S05]  /*3380*/  F2FP.F16.F32.PACK_AB R16, RZ, R16 ;  /* 0x00000010ff10723e */ /* 0x000fca00000000ff */
[----:B------:R1:W-:Y:S01]  /*3390*/  @P5 STG.E.U16 desc[UR16][R6.64+0x72], R16 ;  /* 0x0000721006005986 */ /* 0x0003e2000c101510 */
[----:B------:R-:W-:-:S05]  /*33a0*/  IADD3 R126, P5, R123, R2, RZ ;  /* 0x000000027b7e7210 */ /* 0x000fca0007fbe0ff */
[----:B------:R-:W-:Y:S01]  /*33b0*/  IMAD.X R127, R21, 0x1, R3, P5 ;  /* 0x00000001157f7824 */ /* 0x000fe200028e0603 */
[----:B------:R-:W-:-:S04]  /*33c0*/  IADD3 R18, P5, R4, UR22, RZ ;  /* 0x0000001604127c10 */ /* 0x000fc8000ffbe0ff */
[----:B------:R-:W-:Y:S02]  /*33d0*/  IADD3.X R19, R5, UR4, RZ, P5, !PT ;  /* 0x0000000405137c10 */ /* 0x000fe4000affe4ff */
[----:B------:R-:W-:-:S04]  /*33e0*/  ISETP.GT.AND P5, PT, R10, RZ, PT ;  /* 0x000000ff0a00720c */ /* 0x000fc80003fa4270 */
[----:B------:R-:W-:-:S13]  /*33f0*/  ISETP.GT.AND P5, PT, R0, 0x40, P5 ;  /* 0x000000400000780c */ /* 0x000fda0002fa4270 */
[----:B------:R-:W2:Y:S01]  /*3400*/  @P5 LDG.E.LTC128B.U16 R20, desc[UR16][R18.64] ;  /* 0x0000001012145981 */ /* 0x000ea2000c1e1520 */
[----:B------:R-:W-:Y:S01]  /*3410*/  LOP3.LUT R121, R17, 0x12, RZ, 0xfc, !PT ;  /* 0x0000001211797812 */ /* 0x000fe200078efcff */
[----:B------:R-:W-:Y:S01]  /*3420*/  ULOP3.LUT UR21, UR22, 0x2, URZ, 0xfc, !UPT ;  /* 0x0000000216157892 */ /* 0x000fe2000f8efc3f */
[----:B--2---:R-:W-:-:S05]  /*3430*/  HADD2.F32 R23, -RZ, R20.H0_H0 ;  /* 0x20000014ff177230 */ /* 0x004fca0000004100 */
[----:B------:R-:W-:-:S04]  /*3440*/  FMUL R23, R23, R14 ;  /* 0x0000000e17177220 */ /* 0x000fc80000400000 */
[----:B------:R-:W-:-:S05]  /*3450*/  FFMA R23, R88, R11, R23 ;  /* 0x0000000b58177223 */ /* 0x000fca0000000017 */
[----:B------:R-:W-:-:S04]  /*3460*/  F2FP.F16.F32.PACK_AB R23, RZ, R23 ;  /* 0x00000017ff17723e */ /* 0x000fc800000000ff */
[----:B------:R-:W-:-:S05]  /*3470*/  PRMT R22, R23, 0x7610, R22 ;  /* 0x0000761017167816 */ /* 0x000fca0000000016 */
[----:B------:R2:W-:Y:S01]  /*3480*/  @P5 STG.E.U16 desc[UR16][R12.64], R22 ;  /* 0x000000160c005986 */ /* 0x0005e2000c101510 */
[----:B------:R-:W-:-:S05]  /*3490*/  IADD3 R128, P5, R121, R2, RZ ;  /* 0x0000000279807210 */ /* 0x000fca0007fbe0ff */
[----:B------:R-:W-:Y:S01]  /*34a0*/  IMAD.X R129, R21, 0x1, R3, P5 ;  /* 0x0000000115817824 */ /* 0x000fe200028e0603 */
[----:B------:R-:W-:-:S04]  /*34b0*/  IADD3 R130, P5, R4, UR21, RZ ;  /* 0x0000001504827c10 */ /* 0x000fc8000ffbe0ff */
[----:B------:R-:W-:Y:S02]  /*34c0*/  IADD3.X R131, R5, UR4, RZ, P5, !PT ;  /* 0x0000000405837c10 */ /* 0x000fe4000affe4ff */
[----:B------:R-:W-:-:S13]  /*34d0*/  ISETP.GT.AND P5, PT, R0, 0x40, P6 ;  /* 0x000000400000780c */ /* 0x000fda00037a4270 */
[----:B------:R-:W3:Y:S01]  /*34e0*/  @P5 LDG.E.LTC128B.U16 R20, desc[UR16][R130.64] ;  /* 0x0000001082145981 */ /* 0x000ee2000c1e1520 */
[----:B------:R-:W-:Y:S01]  /*34f0*/  BSSY B0, `(.L_x_82) ;  /* 0x000000e000007945 */ /* 0x000fe20003800000 */
[----:B---3--:R-:W-:-:S05]  /*3500*/  HADD2.F32 R23, -RZ, R20.H0_H0 ;  /* 0x20000014ff177230 */ /* 0x008fca0000004100 */
[----:B-1----:R-:W-:-:S04]  /*3510*/  FMUL R16, R23, R14 ;  /* 0x0000000e17107220 */ /* 0x002fc80000400000 */
[----:B------:R-:W-:-:S05]  /*3520*/  FFMA R16, R89, R11, R16 ;  /* 0x0000000b59107223 */ /* 0x000fca0000000010 */
[----:B------:R-:W-:-:S05]  /*3530*/  F2FP.F16.F32.PACK_AB R16, RZ, R16 ;  /* 0x00000010ff10723e */ /* 0x000fca00000000ff */
[----:B------:R1:W-:Y:S01]  /*3540*/  @P5 STG.E.U16 desc[UR16][R124.64], R16 ;  /* 0x000000107c005986 */ /* 0x0003e2000c101510 */
[----:B------:R-:W-:-:S05]  /*3550*/  IADD3 R88, P5, R17, R6, RZ ;  /* 0x0000000611587210 */ /* 0x000fca0007fbe0ff */
[----:B------:R-:W-:Y:S01]  /*3560*/  IMAD.X R89, R21, 0x1, R7, P5 ;  /* 0x0000000115597824 */ /* 0x000fe200028e0607 */
[----:B--2---:R-:W-:-:S04]  /*3570*/  IADD3 R22, P5, R8, UR22, RZ ;  /* 0x0000001608167c10 */ /* 0x004fc8000ffbe0ff */
[----:B------:R-:W-:Y:S02]  /*3580*/  IADD3.X R23, R9, UR4, RZ, P5, !PT ;  /* 0x0000000409177c10 */ /* 0x000fe4000affe4ff */
[----:B------:R-:W-:-:S04]  /*3590*/  ISETP.GT.AND P5, PT, R10, RZ, PT ;  /* 0x000000ff0a00720c */ /* 0x000fc80003fa4270 */
[----:B------:R-:W-:-:S13]  /*35a0*/  ISETP.GT.AND P5, PT, R0, 0x48, P5 ;  /* 0x000000480000780c */ /* 0x000fda0002fa4270 */
[----:B-1----:R-:W-:Y:S05]  /*35b0*/  @!P5 BRA `(.L_x_83) ;  /* 0x000000000004d947 */ /* 0x002fea0003800000 */
[----:B------:R1:W5:Y:S02]  /*35c0*/  LDG.E.LTC128B.U16 R20, desc[UR16][R22.64] ;  /* 0x0000001016147981 */ /* 0x000364000c1e1520 */
.L_x_83:
[----:B------:R-:W-:Y:S05]  /*35d0*/  BSYNC B0 ;  /* 0x0000000000007941 */ /* 0x000fea0003800000 */
.L_x_82:
[----:B-----5:R-:W-:Y:S01]  /*35e0*/  HADD2.F32 R125, -RZ, R20.H0_H0 ;  /* 0x20000014ff7d7230 */ /* 0x020fe20000004100 */
[----:B------:R-:W-:Y:S04]  /*35f0*/  BSSY B0, `(.L_x_84) ;  /* 0x000000c000007945 */ /* 0x000fe80003800000 */
[----:B------:R-:W-:-:S04]  /*3600*/  FMUL R125, R125, R14 ;  /* 0x0000000e7d7d7220 */ /* 0x000fc80000400000 */
[----:B------:R-:W-:-:S05]  /*3610*/  FFMA R125, R90, R11, R125 ;  /* 0x0000000b5a7d7223 */ /* 0x000fca000000007d */
[----:B------:R-:W-:-:S05]  /*3620*/  F2FP.F16.F32.PACK_AB R125, RZ, R125 ;  /* 0x0000007dff7d723e */ /* 0x000fca00000000ff */
[----:B------:R2:W-:Y:S01]  /*3630*/  @P5 STG.E.U16 desc[UR16][R88.64], R125 ;  /* 0x0000007d58005986 */ /* 0x0005e2000c101510 */
[----:B------:R-:W-:-:S05]  /*3640*/  IADD3 R132, P5, R15, R6, RZ ;  /* 0x000000060f847210 */ /* 0x000fca0007fbe0ff */
[----:B------:R-:W-:Y:S01]  /*3650*/  IMAD.X R133, R21, 0x1, R7, P5 ;  /* 0x0000000115857824 */ /* 0x000fe200028e0607 */
[----:B------:R-:W-:-:S13]  /*3660*/  ISETP.GT.AND P5, PT, R0, 0x48, P6 ;  /* 0x000000480000780c */ /* 0x000fda00037a4270 */
[----:B--2---:R-:W-:Y:S05]  /*3670*/  @!P5 BRA `(.L_x_85) ;  /* 0x00000000000cd947 */ /* 0x004fea0003800000 */
[----:B------:R-:W-:-:S04]  /*3680*/  IADD3 R124, P6, R8, UR21, RZ ;  /* 0x00000015087c7c10 */ /* 0x000fc8000ffde0ff */
[----:B------:R-:W-:-:S05]  /*3690*/  IADD3.X R125, R9, UR4, RZ, P6, !PT ;  /* 0x00000004097d7c10 */ /* 0x000fca000b7fe4ff */
[----:B------:R2:W5:Y:S04]  /*36a0*/  LDG.E.LTC128B.U16 R20, desc[UR16][R124.64] ;  /* 0x000000107c147981 */ /* 0x000568000c1e1520 */
.L_x_85:
[----:B------:R-:W-:Y:S05]  /*36b0*/  BSYNC B0 ;  /* 0x0000000000007941 */ /* 0x000fea0003800000 */
.L_x_84:
[----:B--2--5:R-:W-:Y:S01]  /*36c0*/  HADD2.F32 R125, -RZ, R20.H0_H0 ;  /* 0x20000014ff7d7230 */ /* 0x024fe20000004100 */
[----:B------:R-:W-:Y:S01]  /*36d0*/  ULOP3.LUT UR20, UR22, 0x10, URZ, 0xfc, !UPT ;  /* 0x0000001016147892 */ /* 0x000fe2000f8efc3f */
[----:B------:R-:W-:-:S03]  /*36e0*/  ISETP.GT.AND P6, PT, R10, 0x8, PT ;  /* 0x000000080a00780c */ /* 0x000fc60003fc4270 */
[----:B------:R-:W-:-:S04]  /*36f0*/  FMUL R16, R125, R14 ;  /* 0x0000000e7d107220 */ /* 0x000fc80000400000 */
[----:B------:R-:W-:Y:S01]  /*3700*/  FFMA R16, R91, R11, R16 ;  /* 0x0000000b5b107223 */ /* 0x000fe20000000010 */
[----:B------:R-:W-:-:S04]  /*3710*/  LOP3.LUT R91, R17, 0x20, RZ, 0xfc, !PT ;  /* 0x00000020115b7812 */ /* 0x000fc800078efcff */
[----:B------:R-:W-:-:S05]  /*3720*/  F2FP.F16.F32.PACK_AB R16, RZ, R16 ;  /* 0x00000010ff10723e */ /* 0x000fca00000000ff */
[----:B------:R2:W-:Y:S01]  /*3730*/  @P5 STG.E.U16 desc[UR16][R132.64], R16 ;  /* 0x0000001084005986 */ /* 0x0005e2000c101510 */
[----:B------:R-:W-:-:S05]  /*3740*/  IADD3 R130, P5, R91, R2, RZ ;  /* 0x000000025b827210 */ /* 0x000fca0007fbe0ff */
[----:B------:R-:W-:Y:S01]  /*3750*/  IMAD.X R131, R21, 0x1, R3, P5 ;  /* 0x0000000115837824 */ /* 0x000fe200028e0603 */
[----:B------:R-:W-:-:S04]  /*3760*/  IADD3 R134, P5, R4, UR20, RZ ;  /* 0x0000001404867c10 */ /* 0x000fc8000ffbe0ff */
[----:B------:R-:W-:Y:S02]  /*3770*/  IADD3.X R135, R5, UR4, RZ, P5, !PT ;  /* 0x0000000405877c10 */ /* 0x000fe4000affe4ff */
[----:B------:R-:W-:-:S13]  /*3780*/  ISETP.GT.AND P5, PT, R0, 0x40, P6 ;  /* 0x000000400000780c */ /* 0x000fda00037a4270 */
[----:B------:R-:W3:Y:S01]  /*3790*/  @P5 LDG.E.LTC128B.U16 R20, desc[UR16][R134.64] ;  /* 0x0000001086145981 */ /* 0x000ee2000c1e1520 */
[----:B------:R-:W-:Y:S01]  /*37a0*/  ULOP3.LUT UR19, UR22, 0x12, URZ, 0xfc, !UPT ;  /* 0x0000001216137892 */ /* 0x000fe2000f8efc3f */
[----:B---3--:R-:W-:-:S05]  /*37b0*/  HADD2.F32 R125, -RZ, R20.H0_H0 ;  /* 0x20000014ff7d7230 */ /* 0x008fca0000004100 */
[----:B------:R-:W-:-:S04]  /*37c0*/  FMUL R125, R125, R14 ;  /* 0x0000000e7d7d7220 */ /* 0x000fc80000400000 */
[----:B------:R-:W-:-:S05]  /*37d0*/  FFMA R125, R92, R11, R125 ;  /* 0x0000000b5c7d7223 */ /* 0x000fca000000007d */
[----:B------:R-:W-:-:S04]  /*37e0*/  F2FP.F16.F32.PACK_AB R125, RZ, R125 ;  /* 0x0000007dff7d723e */ /* 0x000fc800000000ff */
[----:B------:R-:W-:Y:S02]  /*37f0*/  PRMT R90, R125, 0x7610, R90 ;  /* 0x000076107d5a7816 */ /* 0x000fe4000000005a */
[----:B------:R-:W-:-:S03]  /*3800*/  LOP3.LUT R125, R17, 0x22, RZ, 0xfc, !PT ;  /* 0x00000022117d7812 */ /* 0x000fc600078efcff */
[----:B------:R3:W-:Y:S01]  /*3810*/  @P5 STG.E.U16 desc[UR16][R126.64], R90 ;  /* 0x0000005a7e005986 */ /* 0x0007e2000c101510 */
[----:B--2---:R-:W-:-:S05]  /*3820*/  IADD3 R132, P5, R125, R2, RZ ;  /* 0x000000027d847210 */ /* 0x004fca0007fbe0ff */
[----:B------:R-:W-:Y:S01]  /*3830*/  IMAD.X R133, R21, 0x1, R3, P5 ;  /* 0x0000000115857824 */ /* 0x000fe200028e0603 */
[----:B------:R-:W-:-:S04]  /*3840*/  IADD3 R134, P5, R4, UR19, RZ ;  /* 0x0000001304867c10 */ /* 0x000fc8000ffbe0ff */
[----:B------:R-:W-:Y:S02]  /*3850*/  IADD3.X R135, R5, UR4, RZ, P5, !PT ;  /* 0x0000000405877c10 */ /* 0x000fe4000affe4ff */
[----:B------:R-:W-:-:S04]  /*3860*/  ISETP.GT.AND P5, PT, R10, 0x9, PT ;  /* 0x000000090a00780c */ /* 0x000fc80003fa4270 */
[----:B------:R-:W-:-:S13]  /*3870*/  ISETP.GT.AND P5, PT, R0, 0x40, P5 ;  /* 0x000000400000780c */ /* 0x000fda0002fa4270 */
[----:B------:R-:W2:Y:S01]  /*3880*/  @P5 LDG.E.LTC128B.U16 R20, desc[UR16][R134.64] ;  /* 0x0000001086145981 */ /* 0x000ea2000c1e1520 */
[----:B------:R-:W-:Y:S01]  /*3890*/  BSSY B0, `(.L_x_86) ;  /* 0x000000d000007945 */ /* 0x000fe20003800000 */
[----:B--2---:R-:W-:-:S05]  /*38a0*/  HADD2.F32 R137, -RZ, R20.H0_H0 ;  /* 0x20000014ff897230 */ /* 0x004fca0000004100 */
[----:B------:R-:W-:-:S04]  /*38b0*/  FMUL R16, R137, R14 ;  /* 0x0000000e89107220 */ /* 0x000fc80000400000 */
[----:B------:R-:W-:-:S05]  /*38c0*/  FFMA R16, R93, R11, R16 ;  /* 0x0000000b5d107223 */ /* 0x000fca0000000010 */
[----:B------:R-:W-:-:S05]  /*38d0*/  F2FP.F16.F32.PACK_AB R16, RZ, R16 ;  /* 0x00000010ff10723e */ /* 0x000fca00000000ff */
[----:B------:R2:W-:Y:S01]  /*38e0*/  @P5 STG.E.U16 desc[UR16][R128.64], R16 ;  /* 0x0000001080005986 */ /* 0x0005e2000c101510 */
[----:B---3--:R-:W-:-:S05]  /*38f0*/  IADD3 R126, P5, R123, R6, RZ ;  /* 0x000000067b7e7210 */ /* 0x008fca0007fbe0ff */
[----:B------:R-:W-:Y:S01]  /*3900*/  IMAD.X R127, R21, 0x1, R7, P5 ;  /* 0x00000001157f7824 */ /* 0x000fe200028e0607 */
[----:B------:R-:W-:-:S13]  /*3910*/  ISETP.GT.AND P5, PT, R0, 0x48, P6 ;  /* 0x000000480000780c */ /* 0x000fda00037a4270 */
[----:B--2---:R-:W-:Y:S05]  /*3920*/  @!P5 BRA `(.L_x_87) ;  /* 0x00000000000cd947 */ /* 0x004fea0003800000 */
[----:B------:R-:W-:-:S04]  /*3930*/  IADD3 R92, P6, R8, UR20, RZ ;  /* 0x00000014085c7c10 */ /* 0x000fc8000ffde0ff */
[----:B------:R-:W-:-:S05]  /*3940*/  IADD3.X R93, R9, UR4, RZ, P6, !PT ;  /* 0x00000004095d7c10 */ /* 0x000fca000b7fe4ff */
[----:B------:R2:W5:Y:S04]  /*3950*/  LDG.E.LTC128B.U16 R20, desc[UR16][R92.64] ;  /* 0x000000105c147981 */ /* 0x000568000c1e1520 */
.L_x_87:
[----:B------:R-:W-:Y:S05]  /*3960*/  BSYNC B0 ;  /* 0x0000000000007941 */ /* 0x000fea0003800000 */
.L_x_86:
[----:B--2--5:R-:W-:Y:S01]  /*3970*/  HADD2.F32 R93, -RZ, R20.H0_H0 ;  /* 0x20000014ff5d7230 */ /* 0x024fe20000004100 */
[----:B------:R-:W-:Y:S01]  /*3980*/  ISETP.GT.AND P6, PT, R10, 0x9, PT ;  /* 0x000000090a00780c */ /* 0x000fe20003fc4270 */
[----:B------:R-:W-:Y:S03]  /*3990*/  BSSY B0, `(.L_x_88) ;  /* 0x000000c000007945 */ /* 0x000fe60003800000 */
        /* <DEDUP_REMOVED lines=11> */
.L_x_89:
[----:B------:R-:W-:Y:S05]  /*3a50*/  BSYNC B0 ;  /* 0x0000000000007941 */ /* 0x000fea0003800000 */
.L_x_88:
[----:B--2--5:R-:W-:Y:S01]  /*3a60*/  HADD2.F32 R93, -RZ, R20.H0_H0 ;  /* 0x20000014ff5d7230 */ /* 0x024fe20000004100 */
[----:B------:R-:W-:Y:S01]  /*3a70*/  ULOP3.LUT UR18, UR22, 0x20, URZ, 0xfc, !UPT ;  /* 0x0000002016127892 */ /* 0x000fe2000f8efc3f */
[----:B------:R-:W-:-:S03]  /*3a80*/  ISETP.GT.AND P6, PT, R10, 0x10, PT ;  /* 0x000000100a00780c */ /* 0x000fc60003fc4270 */
[----:B------:R-:W-:Y:S01]  /*3a90*/  FMUL R16, R93, R14 ;  /* 0x0000000e5d107220 */ /* 0x000fe20000400000 */
[----:B------:R-:W-:-:S03]  /*3aa0*/  LOP3.LUT R93, R17, 0x30, RZ, 0xfc, !PT ;  /* 0x00000030115d7812 */ /* 0x000fc600078efcff */
[----:B------:R-:W-:-:S05]  /*3ab0*/  FFMA R16, R95, R11, R16 ;  /* 0x0000000b5f107223 */ /* 0x000fca0000000010 */
        /* <DEDUP_REMOVED lines=36> */
.L_x_91:
[----:B------:R-:W-:Y:S05]  /*3d00*/  BSYNC B0 ;  /* 0x0000000000007941 */ /* 0x000fea0003800000 */
.L_x_90:
        /* <DEDUP_REMOVED lines=14> */
.L_x_93:
[----:B------:R-:W-:Y:S05]  /*3df0*/  BSYNC B0 ;  /* 0x0000000000007941 */ /* 0x000fea0003800000 */
.L_x_92:
        /* <DEDUP_REMOVED lines=42> */
.L_x_95:
[----:B------:R-:W-:Y:S05]  /*40a0*/  BSYNC B0 ;  /* 0x0000000000007941 */ /* 0x000fea0003800000 */
.L_x_94:
        /* <DEDUP_REMOVED lines=14> */
.L_x_97:
[----:B------:R-:W-:Y:S05]  /*4190*/  BSYNC B0 ;  /* 0x0000000000007941 */ /* 0x000fea0003800000 */
.L_x_96:
        /* <DEDUP_REMOVED lines=42> */
.L_x_99:
[----:B------:R-:W-:Y:S05]  /*4440*/  BSYNC B0 ;  /* 0x0000000000007941 */ /* 0x000fea0003800000 */
.L_x_98:
        /* <DEDUP_REMOVED lines=14> */
.L_x_101:
[----:B------:R-:W-:Y:S05]  /*4530*/  BSYNC B0 ;  /* 0x0000000000007941 */ /* 0x000fea0003800000 */
.L_x_100:
        /* <DEDUP_REMOVED lines=41> */
.L_x_103:
[----:B------:R-:W-:Y:S05]  /*47d0*/  BSYNC B0 ;  /* 0x0000000000007941 */ /* 0x000fea0003800000 */
.L_x_102:
[----:B--2--5:R-:W-:Y:S01]  /*47e0*/  HADD2.F32 R109, -RZ, R20.H0_H0 ;  /* 0x20000014ff6d7230 */ /* 0x024fe20000004100 */
        /* <DEDUP_REMOVED lines=12> */
.L_x_105:
[----:B------:R-:W-:Y:S05]  /*48b0*/  BSYNC B0 ;  /* 0x0000000000007941 */ /* 0x000fea0003800000 */
.L_x_104:
[----:B--2--5:R-:W-:Y:S01]  /*48c0*/  HADD2.F32 R109, -RZ, R20.H0_H0 ;  /* 0x20000014ff6d7230 */ /* 0x024fe20000004100 */
[----:B------:R-:W-:-:S04]  /*48d0*/  ULOP3.LUT UR8, UR22, 0x60, URZ, 0xfc, !UPT ;  /* 0x0000006016087892 */ /* 0x000fc8000f8efc3f */
        /* <DEDUP_REMOVED lines=31> */
[----:B------:R-:W-:-:S05]  /*4ad0*/  IADD3 R112, P5, R105, R6, RZ ;  /* 0x0000000669707210 */ /* 0x000fca0007fbe0ff */
[----:B------:R-:W-:Y:S01]  /*4ae0*/  IMAD.X R113, R21, 0x1, R7, P5 ;  /* 0x0000000115717824 */ /* 0x000fe200028e0607 */
[----:B------:R-:W-:-:S13]  /*4af0*/  ISETP.GT.AND P5, PT, R0, 0x48, P3 ;  /* 0x000000480000780c */ /* 0x000fda0001fa4270 */
[----:B---3--:R-:W-:Y:S05]  /*4b00*/  @!P5 BRA `(.L_x_107) ;  /* 0x00000000000cd947 */ /* 0x008fea0003800000 */
[----:B------:R-:W-:-:S04]  /*4b10*/  IADD3 R2, P6, R8, UR8, RZ ;  /* 0x0000000808027c10 */ /* 0x000fc8000ffde0ff */
[----:B------:R-:W-:-:S05]  /*4b20*/  IADD3.X R3, R9, UR4, RZ, P6, !PT ;  /* 0x0000000409037c10 */ /* 0x000fca000b7fe4ff */
[----:B------:R2:W5:Y:S04]  /*4b30*/  LDG.E.LTC128B.U16 R20, desc[UR16][R2.64] ;  /* 0x0000001002147981 */ /* 0x000568000c1e1520 */
.L_x_107:
[----:B------:R-:W-:Y:S05]  /*4b40*/  BSYNC B0 ;  /* 0x0000000000007941 */ /* 0x000fea0003800000 */
.L_x_106:
        /* <DEDUP_REMOVED lines=13> */
.L_x_109:
[----:B------:R-:W-:Y:S05]  /*4c20*/  BSYNC B0 ;  /* 0x0000000000007941 */ /* 0x000fea0003800000 */
.L_x_108:
[----:B--2--5:R-:W-:Y:S01]  /*4c30*/  HADD2.F32 R3, -RZ, R20.H0_H0 ;  /* 0x20000014ff037230 */ /* 0x024fe20000004100 */
[----:B------:R-:W-:-:S04]  /*4c40*/  ULOP3.LUT UR6, UR22, 0x70, URZ, 0xfc, !UPT ;  /* 0x0000007016067892 */ /* 0x000fc8000f8efc3f */
        /* <DEDUP_REMOVED lines=8> */
[----:B--2---:R-:W-:Y:S02]  /*4cd0*/  IADD3.X R3, R5, UR4, RZ, P5, !PT ;  /* 0x0000000405037c10 */ /* 0x004fe4000affe4ff */
[----:B------:R-:W-:-:S13]  /*4ce0*/  ISETP.GT.AND P5, PT, R0, 0x40, P1 ;  /* 0x000000400000780c */ /* 0x000fda0000fa4270 */
[----:B------:R-:W2:Y:S01]  /*4cf0*/  @P5 LDG.E.LTC128B.U16 R20, desc[UR16][R2.64] ;  /* 0x0000001002145981 */ /* 0x000ea2000c1e1520 */
[----:B------:R-:W-:Y:S01]  /*4d00*/  ULOP3.LUT UR5, UR22, 0x72, URZ, 0xfc, !UPT ;  /* 0x0000007216057892 */ /* 0x000fe2000f8efc3f */
[----:B--2---:R-:W-:-:S05]  /*4d10*/  HADD2.F32 R115, -RZ, R20.H0_H0 ;  /* 0x20000014ff737230 */ /* 0x004fca0000004100 */
[----:B------:R-:W-:-:S04]  /*4d20*/  FMUL R115, R115, R14 ;  /* 0x0000000e73737220 */ /* 0x000fc80000400000 */
[----:B------:R-:W-:-:S05]  /*4d30*/  FFMA R115, R116, R11, R115 ;  /* 0x0000000b74737223 */ /* 0x000fca0000000073 */
[----:B------:R-:W-:-:S05]  /*4d40*/  F2FP.F16.F32.PACK_AB R115, RZ, R115 ;  /* 0x00000073ff73723e */ /* 0x000fca00000000ff */
[----:B------:R-:W-:Y:S01]  /*4d50*/  @P5 STG.E.U16 desc[UR16][R126.64], R115 ;  /* 0x000000737e005986 */ /* 0x000fe2000c101510 */
[----:B------:R-:W-:-:S05]  /*4d60*/  IADD3 R6, P5, R111, R6, RZ ;  /* 0x000000066f067210 */ /* 0x000fca0007fbe0ff */
[----:B------:R-:W-:Y:S01]  /*4d70*/  IMAD.X R7, R21, 0x1, R7, P5 ;  /* 0x0000000115077824 */ /* 0x000fe200028e0607 */
[----:B----4-:R-:W-:-:S04]  /*4d80*/  IADD3 R4, P5, R4, UR5, RZ ;  /* 0x0000000504047c10 */ /* 0x010fc8000ffbe0ff */
[----:B------:R-:W-:Y:S02]  /*4d90*/  IADD3.X R5, R5, UR4, RZ, P5, !PT ;  /* 0x0000000405057c10 */ /* 0x000fe4000affe4ff */
[----:B------:R-:W-:-:S13]  /*4da0*/  ISETP.GT.AND P5, PT, R0, 0x40, P0 ;  /* 0x000000400000780c */ /* 0x000fda00007a4270 */
[----:B------:R-:W2:Y:S01]  /*4db0*/  @P5 LDG.E.LTC128B.U16 R20, desc[UR16][R4.64] ;  /* 0x0000001004145981 */ /* 0x000ea2000c1e1520 */
[----:B------:R-:W-:Y:S01]  /*4dc0*/  BSSY B0, `(.L_x_110) ;  /* 0x000000e000007945 */ /* 0x000fe20003800000 */
[----:B--2---:R-:W-:-:S05]  /*4dd0*/  HADD2.F32 R3, -RZ, R20.H0_H0 ;  /* 0x20000014ff037230 */ /* 0x004fca0000004100 */
[----:B------:R-:W-:-:S04]  /*4de0*/  FMUL R2, R3, R14 ;  /* 0x0000000e03027220 */ /* 0x000fc80000400000 */
[----:B------:R-:W-:-:S05]  /*4df0*/  FFMA R2, R117, R11, R2 ;  /* 0x0000000b75027223 */ /* 0x000fca0000000002 */
[----:B------:R-:W-:-:S04]  /*4e00*/  F2FP.F16.F32.PACK_AB R2, RZ, R2 ;  /* 0x00000002ff02723e */ /* 0x000fc800000000ff */
[----:B------:R-:W-:-:S05]  /*4e10*/  PRMT R3, R2, 0x7610, R3 ;  /* 0x0000761002037816 */ /* 0x000fca0000000003 */
[----:B------:R2:W-:Y:S01]  /*4e20*/  @P5 STG.E.U16 desc[UR16][R128.64], R3 ;  /* 0x0000000380005986 */ /* 0x0005e2000c101510 */
[----:B------:R-:W-:-:S05]  /*4e30*/  IADD3 R2, P5, R12, R17, RZ ;  /* 0x000000110c027210 */ /* 0x000fca0007fbe0ff */
[----:B--2---:R-:W-:Y:S01]  /*4e40*/  IMAD.X R3, R13, 0x1, R21, P5 ;  /* 0x000000010d037824 */ /* 0x004fe200028e0615 */
[----:B------:R-:W-:-:S13]  /*4e50*/  ISETP.GT.AND P5, PT, R0, 0x48, P1 ;  /* 0x000000480000780c */ /* 0x000fda0000fa4270 */
[----:B------:R-:W-:Y:S05]  /*4e60*/  @!P5 BRA `(.L_x_111) ;  /* 0x00000000000cd947 */ /* 0x000fea0003800000 */
[----:B------:R-:W-:-:S04]  /*4e70*/  IADD3 R4, P6, R8, UR6, RZ ;  /* 0x0000000608047c10 */ /* 0x000fc8000ffde0ff */
[----:B------:R-:W-:-:S05]  /*4e80*/  IADD3.X R5, R9, UR4, RZ, P6, !PT ;  /* 0x0000000409057c10 */ /* 0x000fca000b7fe4ff */
[----:B------:R2:W5:Y:S04]  /*4e90*/  LDG.E.LTC128B.U16 R20, desc[UR16][R4.64] ;  /* 0x0000001004147981 */ /* 0x000568000c1e1520 */
.L_x_111:
[----:B------:R-:W-:Y:S05]  /*4ea0*/  BSYNC B0 ;  /* 0x0000000000007941 */ /* 0x000fea0003800000 */
.L_x_110:
        /* <DEDUP_REMOVED lines=8> */
[----:B------:R-:W-:-:S04]  /*4f30*/  IADD3 R4, P5, R8, UR5, RZ ;  /* 0x0000000508047c10 */ /* 0x000fc8000ffbe0ff */
[----:B--2---:R-:W-:Y:S02]  /*4f40*/  IADD3.X R5, R9, UR4, RZ, P5, !PT ;  /* 0x0000000409057c10 */ /* 0x004fe4000affe4ff */
[----:B------:R-:W-:-:S13]  /*4f50*/  ISETP.GT.AND P5, PT, R0, 0x48, P0 ;  /* 0x000000480000780c */ /* 0x000fda00007a4270 */
[----:B------:R-:W-:Y:S05]  /*4f60*/  @!P5 BRA `(.L_x_113) ;  /* 0x000000000004d947 */ /* 0x000fea0003800000 */
[----:B------:R2:W5:Y:S02]  /*4f70*/  LDG.E.LTC128B.U16 R20, desc[UR16][R4.64] ;  /* 0x0000001004147981 */ /* 0x000564000c1e1520 */
.L_x_113:
[----:B------:R-:W-:Y:S05]  /*4f80*/  BSYNC B0 ;  /* 0x0000000000007941 */ /* 0x000fea0003800000 */
.L_x_112:
[----:B--2--5:R-:W-:Y:S01]  /*4f90*/  HADD2.F32 R5, -RZ, R20.H0_H0 ;  /* 0x20000014ff057230 */ /* 0x024fe20000004100 */
[----:B------:R-:W-:Y:S01]  /*4fa0*/  ISETP.GT.AND P6, PT, R10, RZ, PT ;  /* 0x000000ff0a00720c */ /* 0x000fe20003fc4270 */
[----:B------:R-:W-:Y:S03]  /*4fb0*/  BSSY B0, `(.L_x_114) ;  /* 0x000000d000007945 */ /* 0x000fe60003800000 */
        /* <DEDUP_REMOVED lines=12> */
.L_x_115:
[----:B------:R-:W-:Y:S05]  /*5080*/  BSYNC B0 ;  /* 0x0000000000007941 */ /* 0x000fea0003800000 */
.L_x_114:
[----:B-----5:R-:W-:Y:S01]  /*5090*/  HADD2.F32 R7, -RZ, R20.H0_H0 ;  /* 0x20000014ff077230 */ /* 0x020fe20000004100 */
        /* <DEDUP_REMOVED lines=13> */
.L_x_117:
[----:B------:R-:W-:Y:S05]  /*5170*/  BSYNC B0 ;  /* 0x0000000000007941 */ /* 0x000fea0003800000 */
.L_x_116:
[----:B---3-5:R-:W-:Y:S01]  /*5180*/  HADD2.F32 R7, -RZ, R20.H0_H0 ;  /* 0x20000014ff077230 */ /* 0x028fe20000004100 */
        /* <DEDUP_REMOVED lines=8> */
[----:B---3--:R-:W-:Y:S01]  /*5210*/  IMAD.X R7, R89, 0x1, R21, P5 ;  /* 0x0000000159077824 */ /* 0x008fe200028e0615 */
[----:B0-----:R-:W-:-:S04]  /*5220*/  IADD3 R8, P5, R22, UR22, RZ ;  /* 0x0000001616087c10 */ /* 0x001fc8000ffbe0ff */
[----:B------:R-:W-:Y:S02]  /*5230*/  IADD3.X R9, R23, UR4, RZ, P5, !PT ;  /* 0x0000000417097c10 */ /* 0x000fe4000affe4ff */
[----:B------:R-:W-:-:S13]  /*5240*/  ISETP.GT.AND P5, PT, R0, 0x88, P6 ;  /* 0x000000880000780c */ /* 0x000fda00037a4270 */
[----:B------:R-:W-:Y:S05]  /*5250*/  @!P5 BRA `(.L_x_119) ;  /* 0x000000000004d947 */ /* 0x000fea0003800000 */
[----:B------:R0:W5:Y:S02]  /*5260*/  LDG.E.LTC128B.U16 R20, desc[UR16][R8.64] ;  /* 0x0000001008147981 */ /* 0x000164000c1e1520 */
.L_x_119:
[----:B------:R-:W-:Y:S05]  /*5270*/  BSYNC B0 ;  /* 0x0000000000007941 */ /* 0x000fea0003800000 */
.L_x_118:
        /* <DEDUP_REMOVED lines=14> */
.L_x_121:
[----:B------:R-:W-:Y:S05]  /*5360*/  BSYNC B0 ;  /* 0x0000000000007941 */ /* 0x000fea0003800000 */
.L_x_120:
[----:B---3-5:R-:W-:Y:S01]  /*5370*/  HADD2.F32 R57, -RZ, R20.H0_H0 ;  /* 0x20000014ff397230 */ /* 0x028fe20000004100 */
        /* <DEDUP_REMOVED lines=13> */
.L_x_123:
[----:B------:R-:W-:Y:S05]  /*5450*/  BSYNC B0 ;  /* 0x0000000000007941 */ /* 0x000fea0003800000 */
.L_x_122:
        /* <DEDUP_REMOVED lines=8> */
[----:B---3--:R-:W-:Y:S01]  /*54e0*/  IMAD.X R59, R13, 0x1, R21, P5 ;  /* 0x000000010d3b7824 */ /* 0x008fe200028e0615 */
[----:B------:R-:W-:-:S13]  /*54f0*/  ISETP.GT.AND P5, PT, R0, 0x80, P6 ;  /* 0x000000800000780c */ /* 0x000fda00037a4270 */
[----:B------:R-:W-:Y:S05]  /*5500*/  @!P5 BRA `(.L_x_125) ;  /* 0x00000000000cd947 */ /* 0x000fea0003800000 */
[----:B------:R-:W-:-:S04]  /*5510*/  IADD3 R112, P6, R18, UR19, RZ ;  /* 0x0000001312707c10 */ /* 0x000fc8000ffde0ff */
[----:B------:R-:W-:-:S05]  /*5520*/  IADD3.X R113, R19, UR4, RZ, P6, !PT ;  /* 0x0000000413717c10 */ /* 0x000fca000b7fe4ff */
[----:B------:R3:W5:Y:S04]  /*5530*/  LDG.E.LTC128B.U16 R20, desc[UR16][R112.64] ;  /* 0x0000001070147981 */ /* 0x000768000c1e1520 */
.L_x_125:
[----:B------:R-:W-:Y:S05]  /*5540*/  BSYNC B0 ;  /* 0x0000000000007941 */ /* 0x000fea0003800000 */
.L_x_124:
        /* <DEDUP_REMOVED lines=14> */
.L_x_127:
[----:B------:R-:W-:Y:S05]  /*5630*/  BSYNC B0 ;  /* 0x0000000000007941 */ /* 0x000fea0003800000 */
.L_x_126:
        /* <DEDUP_REMOVED lines=14> */
.L_x_129:
[----:B------:R-:W-:Y:S05]  /*5720*/  BSYNC B0 ;  /* 0x0000000000007941 */ /* 0x000fea0003800000 */
.L_x_128:
        /* <DEDUP_REMOVED lines=14> */
.L_x_131:
[----:B------:R-:W-:Y:S05]  /*5810*/  BSYNC B0 ;  /* 0x0000000000007941 */ /* 0x000fea0003800000 */
.L_x_130:
        /* <DEDUP_REMOVED lines=14> */
.L_x_133:
[----:B------:R-:W-:Y:S05]  /*5900*/  BSYNC B0 ;  /* 0x0000000000007941 */ /* 0x000fea0003800000 */
.L_x_132:
        /* <DEDUP_REMOVED lines=14> */
.L_x_135:
[----:B------:R-:W-:Y:S05]  /*59f0*/  BSYNC B0 ;  /* 0x0000000000007941 */ /* 0x000fea0003800000 */
.L_x_134:
        /* <DEDUP_REMOVED lines=14> */
.L_x_137:
[----:B------:R-:W-:Y:S05]  /*5ae0*/  BSYNC B0 ;  /* 0x0000000000007941 */ /* 0x000fea0003800000 */
.L_x_136:
        /* <DEDUP_REMOVED lines=14> */
.L_x_139:
[----:B------:R-:W-:Y:S05]  /*5bd0*/  BSYNC B0 ;  /* 0x0000000000007941 */ /* 0x000fea0003800000 */
.L_x_138:
        /* <DEDUP_REMOVED lines=14> */
.L_x_141:
[----:B------:R-:W-:Y:S05]  /*5cc0*/  BSYNC B0 ;  /* 0x0000000000007941 */ /* 0x000fea0003800000 */
.L_x_140:
        /* <DEDUP_REMOVED lines=14> */
.L_x_143:
[----:B------:R-:W-:Y:S05]  /*5db0*/  BSYNC B0 ;  /* 0x0000000000007941 */ /* 0x000fea0003800000 */
.L_x_142:
        /* <DEDUP_REMOVED lines=14> */
.L_x_145:
[----:B------:R-:W-:Y:S05]  /*5ea0*/  BSYNC B0 ;  /* 0x0000000000007941 */ /* 0x000fea0003800000 */
.L_x_144:
        /* <DEDUP_REMOVED lines=14> */
.L_x_147:
[----:B------:R-:W-:Y:S05]  /*5f90*/  BSYNC B0 ;  /* 0x0000000000007941 */ /* 0x000fea0003800000 */
.L_x_146:
        /* <DEDUP_REMOVED lines=14> */
.L_x_149:
[----:B------:R-:W-:Y:S05]  /*6080*/  BSYNC B0 ;  /* 0x0000000000007941 */ /* 0x000fea0003800000 */
.L_x_148:
        /* <DEDUP_REMOVED lines=14> */
.L_x_151:
[----:B------:R-:W-:Y:S05]  /*6170*/  BSYNC B0 ;  /* 0x0000000000007941 */ /* 0x000fea0003800000 */
.L_x_150:
        /* <DEDUP_REMOVED lines=14> */
.L_x_153:
[----:B------:R-:W-:Y:S05]  /*6260*/  BSYNC B0 ;  /* 0x0000000000007941 */ /* 0x000fea0003800000 */
.L_x_152:
        /* <DEDUP_REMOVED lines=14> */
.L_x_155:
[----:B------:R-:W-:Y:S05]  /*6350*/  BSYNC B0 ;  /* 0x0000000000007941 */ /* 0x000fea0003800000 */
.L_x_154:
[----:B---3-5:R-:W-:Y:S01]  /*6360*/  HADD2.F32 R59, -RZ, R20.H0_H0 ;  /* 0x20000014ff3b7230 */ /* 0x028fe20000004100 */
[----:B------:R-:W-:Y:S04]  /*6370*/  BSSY B0, `(.L_x_156) ;  /* 0x000000c000007945 */ /* 0x000fe80003800000 */
        /* <DEDUP_REMOVED lines=11> */
.L_x_157:
[----:B------:R-:W-:Y:S05]  /*6430*/  BSYNC B0 ;  /* 0x0000000000007941 */ /* 0x000fea0003800000 */
.L_x_156:
        /* <DEDUP_REMOVED lines=14> */
.L_x_159:
[----:B------:R-:W-:Y:S05]  /*6520*/  BSYNC B0 ;  /* 0x0000000000007941 */ /* 0x000fea0003800000 */
.L_x_158:
[----:B---3-5:R-:W-:Y:S01]  /*6530*/  HADD2.F32 R61, -RZ, R20.H0_H0 ;  /* 0x20000014ff3d7230 */ /* 0x028fe20000004100 */
        /* <DEDUP_REMOVED lines=12> */
.L_x_161:
[----:B------:R-:W-:Y:S05]  /*6600*/  BSYNC B0 ;  /* 0x0000000000007941 */ /* 0x000fea0003800000 */
.L_x_160:
        /* <DEDUP_REMOVED lines=13> */
.L_x_163:
[----:B------:R-:W-:Y:S05]  /*66e0*/  BSYNC B0 ;  /* 0x0000000000007941 */ /* 0x000fea0003800000 */
.L_x_162:
        /* <DEDUP_REMOVED lines=13> */
.L_x_165:
[----:B------:R-:W-:Y:S05]  /*67c0*/  BSYNC B0 ;  /* 0x0000000000007941 */ /* 0x000fea0003800000 */
.L_x_164:
        /* <DEDUP_REMOVED lines=13> */
.L_x_167:
[----:B------:R-:W-:Y:S05]  /*68a0*/  BSYNC B0 ;  /* 0x0000000000007941 */ /* 0x000fea0003800000 */
.L_x_166:
        /* <DEDUP_REMOVED lines=13> */
.L_x_169:
[----:B------:R-:W-:Y:S05]  /*6980*/  BSYNC B0 ;  /* 0x0000000000007941 */ /* 0x000fea0003800000 */
.L_x_168:
        /* <DEDUP_REMOVED lines=13> */
.L_x_171:
[----:B------:R-:W-:Y:S05]  /*6a60*/  BSYNC B0 ;  /* 0x0000000000007941 */ /* 0x000fea0003800000 */
.L_x_170:
        /* <DEDUP_REMOVED lines=8> */
[----:B------:R-:W-:-:S04]  /*6af0*/  IADD3 R18, P5, R18, UR5, RZ ;  /* 0x0000000512127c10 */ /* 0x000fc8000ffbe0ff */
[----:B------:R-:W-:Y:S02]  /*6b00*/  IADD3.X R19, R19, UR4, RZ, P5, !PT ;  /* 0x0000000413137c10 */ /* 0x000fe4000affe4ff */
[----:B------:R-:W-:-:S13]  /*6b10*/  ISETP.GT.AND P5, PT, R0, 0x80, P0 ;  /* 0x000000800000780c */ /* 0x000fda00007a4270 */
[----:B------:R-:W-:Y:S05]  /*6b20*/  @!P5 BRA `(.L_x_173) ;  /* 0x000000000004d947 */ /* 0x000fea0003800000 */
[----:B------:R3:W5:Y:S02]  /*6b30*/  LDG.E.LTC128B.U16 R20, desc[UR16][R18.64] ;  /* 0x0000001012147981 */ /* 0x000764000c1e1520 */
.L_x_173:
[----:B------:R-:W-:Y:S05]  /*6b40*/  BSYNC B0 ;  /* 0x0000000000007941 */ /* 0x000fea0003800000 */
.L_x_172:
        /* <DEDUP_REMOVED lines=13> */
.L_x_175:
[----:B------:R-:W-:Y:S05]  /*6c20*/  BSYNC B0 ;  /* 0x0000000000007941 */ /* 0x000fea0003800000 */
.L_x_174:
        /* <DEDUP_REMOVED lines=9> */
[----:B---3--:R-:W-:Y:S02]  /*6cc0*/  IADD3.X R13, R23, UR4, RZ, P5, !PT ;  /* 0x00000004170d7c10 */ /* 0x008fe4000affe4ff */
[----:B------:R-:W-:-:S13]  /*6cd0*/  ISETP.GT.AND P5, PT, R0, 0x88, P0 ;  /* 0x000000880000780c */ /* 0x000fda00007a4270 */
[----:B------:R-:W-:Y:S05]  /*6ce0*/  @!P5 BRA `(.L_x_177) ;  /* 0x000000000004d947 */ /* 0x000fea0003800000 */
[----:B------:R3:W5:Y:S02]  /*6cf0*/  LDG.E.LTC128B.U16 R20, desc[UR16][R12.64] ;  /* 0x000000100c147981 */ /* 0x000764000c1e1520 */
.L_x_177:
[----:B------:R-:W-:Y:S05]  /*6d00*/  BSYNC B0 ;  /* 0x0000000000007941 */ /* 0x000fea0003800000 */
.L_x_176:
        /* <DEDUP_REMOVED lines=15> */
.L_x_179:
[----:B------:R-:W-:Y:S05]  /*6e00*/  BSYNC B0 ;  /* 0x0000000000007941 */ /* 0x000fea0003800000 */
.L_x_178:
        /* <DEDUP_REMOVED lines=11> */
[----:B-1----:R-:W-:-:S04]  /*6ec0*/  IADD3 R22, P6, R4, UR21, RZ ;  /* 0x0000001504167c10 */ /* 0x002fc8000ffde0ff */
[----:B------:R-:W-:-:S05]  /*6ed0*/  IADD3.X R23, R5, UR4, RZ, P6, !PT ;  /* 0x0000000405177c10 */ /* 0x000fca000b7fe4ff */
[----:B------:R3:W5:Y:S04]  /*6ee0*/  LDG.E.LTC128B.U16 R20, desc[UR16][R22.64] ;  /* 0x0000001016147981 */ /* 0x000768000c1e1520 */
.L_x_181:
[----:B------:R-:W-:Y:S05]  /*6ef0*/  BSYNC B0 ;  /* 0x0000000000007941 */ /* 0x000fea0003800000 */
.L_x_180:
[----:B-1-3-5:R-:W-:Y:S01]  /*6f00*/  HADD2.F32 R23, -RZ, R20.H0_H0 ;  /* 0x20000014ff177230 */ /* 0x02afe20000004100 */
[----:B------:R-:W-:Y:S01]  /*6f10*/  ISETP.GT.AND P6, PT, R10, RZ, PT ;  /* 0x000000ff0a00720c */ /* 0x000fe20003fc4270 */
[----:B------:R-:W-:Y:S03]  /*6f20*/  BSSY B0, `(.L_x_182) ;  /* 0x000000e000007945 */ /* 0x000fe60003800000 */
[----:B------:R-:W-:-:S04]  /*6f30*/  FMUL R16, R23, R14 ;  /* 0x0000000e17107220 */ /* 0x000fc80000400000 */
[----:B------:R-:W-:-:S05]  /*6f40*/  FFMA R16, R25, R11, R16 ;  /* 0x0000000b19107223 */ /* 0x000fca0000000010 */
[----:B------:R-:W-:-:S04]  /*6f50*/  F2FP.F16.F32.PACK_AB R16, RZ, R16 ;  /* 0x00000010ff10723e */ /* 0x000fc800000000ff */
[----:B------:R-:W-:Y:S02]  /*6f60*/  PRMT R23, R16, 0x7610, R23 ;  /* 0x0000761010177816 */ /* 0x000fe40000000017 */
[----:B------:R-:W-:-:S03]  /*6f70*/  PRMT R16, R20, 0x7610, R16 ;  /* 0x0000761014107816 */ /* 0x000fc60000000010 */
[----:B------:R1:W-:Y:S01]  /*6f80*/  @P5 STG.E.U16 desc[UR16][R60.64], R23 ;  /* 0x000000173c005986 */ /* 0x0003e2000c101510 */
[----:B------:R-:W-:-:S05]  /*6f90*/  IADD3 R22, P5, R6, R17, RZ ;  /* 0x0000001106167210 */ /* 0x000fca0007fbe0ff */
[----:B-1----:R-:W-:Y:S01]  /*6fa0*/  IMAD.X R23, R7, 0x1, R21, P5 ;  /* 0x0000000107177824 */ /* 0x002fe200028e0615 */
[----:B------:R-:W-:-:S13]  /*6fb0*/  ISETP.GT.AND P5, PT, R0, 0xc8, P6 ;  /* 0x000000c80000780c */ /* 0x000fda00037a4270 */
[----:B------:R-:W-:Y:S05]  /*6fc0*/  @!P5 BRA `(.L_x_183) ;  /* 0x00000000000cd947 */ /* 0x000fea0003800000 */
[----:B------:R-:W-:-:S04]  /*6fd0*/  IADD3 R16, P6, R8, UR22, RZ ;  /* 0x0000001608107c10 */ /* 0x000fc8000ffde0ff */
[----:B------:R-:W-:-:S05]  /*6fe0*/  IADD3.X R17, R9, UR4, RZ, P6, !PT ;  /* 0x0000000409117c10 */ /* 0x000fca000b7fe4ff */
[----:B------:R1:W5:Y:S04]  /*6ff0*/  LDG.E.LTC128B.U16 R16, desc[UR16][R16.64] ;  /* 0x0000001010107981 */ /* 0x000368000c1e1520 */
.L_x_183:
[----:B------:R-:W-:Y:S05]  /*7000*/  BSYNC B0 ;  /* 0x0000000000007941 */ /* 0x000fea0003800000 */
.L_x_182:
[----:B-1---5:R-:W-:Y:S01]  /*7010*/  HADD2.F32 R17, -RZ, R16.H0_H0 ;  /* 0x20000010ff117230 */ /* 0x022fe20000004100 */
        /* <DEDUP_REMOVED lines=9> */
[----:B-1----:R-:W-:Y:S05]  /*70b0*/  @!P5 BRA `(.L_x_185) ;  /* 0x00000000000cd947 */ /* 0x002fea0003800000 */
[----:B------:R-:W-:-:S04]  /*70c0*/  IADD3 R16, P6, R8, UR21, RZ ;  /* 0x0000001508107c10 */ /* 0x000fc8000ffde0ff */
[----:B------:R-:W-:-:S05]  /*70d0*/  IADD3.X R17, R9, UR4, RZ, P6, !PT ;  /* 0x0000000409117c10 */ /* 0x000fca000b7fe4ff */
[----:B------:R1:W5:Y:S04]  /*70e0*/  LDG.E.LTC128B.U16 R16, desc[UR16][R16.64] ;  /* 0x0000001010107981 */ /* 0x000368000c1e1520 */
.L_x_185:
[----:B------:R-:W-:Y:S05]  /*70f0*/  BSYNC B0 ;  /* 0x0000000000007941 */ /* 0x000fea0003800000 */
.L_x_184:
        /* <DEDUP_REMOVED lines=12> */
[----:B-1----:R-:W-:-:S05]  /*71c0*/  IADD3.X R17, R5, UR4, RZ, P6, !PT ;  /* 0x0000000405117c10 */ /* 0x002fca000b7fe4ff */
[----:B------:R3:W5:Y:S04]  /*71d0*/  LDG.E.LTC128B.U16 R16, desc[UR16][R16.64] ;  /* 0x0000001010107981 */ /* 0x000768000c1e1520 */
.L_x_187:
[----:B------:R-:W-:Y:S05]  /*71e0*/  BSYNC B0 ;  /* 0x0000000000007941 */ /* 0x000fea0003800000 */
.L_x_186:
[----:B-----5:R-:W-:Y:S01]  /*71f0*/  HADD2.F32 R15, -RZ, R16.H0_H0 ;  /* 0x20000010ff0f7230 */ /* 0x020fe20000004100 */
[----:B------:R-:W-:Y:S01]  /*7200*/  ISETP.GT.AND P6, PT, R10, 0x9, PT ;  /* 0x000000090a00780c */ /* 0x000fe20003fc4270 */
[----:B------:R-:W-:Y:S03]  /*7210*/  BSSY B0, `(.L_x_188) ;  /* 0x000000e000007945 */ /* 0x000fe60003800000 */
[----:B------:R-:W-:-:S04]  /*7220*/  FMUL R15, R15, R14 ;  /* 0x0000000e0f0f7220 */ /* 0x000fc80000400000 */
[----:B------:R-:W-:-:S05]  /*7230*/  FFMA R15, R28, R11, R15 ;  /* 0x0000000b1c0f7223 */ /* 0x000fca000000000f */
[----:B------:R-:W-:-:S04]  /*7240*/  F2FP.F16.F32.PACK_AB R15, RZ, R15 ;  /* 0x0000000fff0f723e */ /* 0x000fc800000000ff */
[----:B-1-3--:R-:W-:Y:S02]  /*7250*/  PRMT R17, R15, 0x7610, R17 ;  /* 0x000076100f117816 */ /* 0x00afe40000000011 */
[----:B------:R-:W-:-:S03]  /*7260*/  PRMT R15, R16, 0x7610, R15 ;  /* 0x00007610100f7816 */ /* 0x000fc6000000000f */
        /* <DEDUP_REMOVED lines=8> */
.L_x_189:
[----:B------:R-:W-:Y:S05]  /*72f0*/  BSYNC B0 ;  /* 0x0000000000007941 */ /* 0x000fea0003800000 */
.L_x_188:
[----:B-1---5:R-:W-:Y:S01]  /*7300*/  HADD2.F32 R13, -RZ, R15.H0_H0 ;  /* 0x2000000fff0d7230 */ /* 0x022fe20000004100 */
[----:B------:R-:W-:Y:S01]  /*7310*/  ISETP.GT.AND P6, PT, R10, 0x8, PT ;  /* 0x000000080a00780c */ /* 0x000fe20003fc4270 */
        /* <DEDUP_REMOVED lines=14> */
.L_x_191:
[----:B------:R-:W-:Y:S05]  /*7400*/  BSYNC B0 ;  /* 0x0000000000007941 */ /* 0x000fea0003800000 */
.L_x_190:
        /* <DEDUP_REMOVED lines=14> */
.L_x_193:
[----:B------:R-:W-:Y:S05]  /*74f0*/  BSYNC B0 ;  /* 0x0000000000007941 */ /* 0x000fea0003800000 */
.L_x_192:
        /* <DEDUP_REMOVED lines=14> */
.L_x_195:
[----:B------:R-:W-:Y:S05]  /*75e0*/  BSYNC B0 ;  /* 0x0000000000007941 */ /* 0x000fea0003800000 */
.L_x_194:
        /* <DEDUP_REMOVED lines=14> */
.L_x_197:
[----:B------:R-:W-:Y:S05]  /*76d0*/  BSYNC B0 ;  /* 0x0000000000007941 */ /* 0x000fea0003800000 */
.L_x_196:
[----:B-1---5:R-:W-:Y:S01]  /*76e0*/  HADD2.F32 R13, -RZ, R12.H0_H0 ;  /* 0x2000000cff0d7230 */ /* 0x022fe20000004100 */
[----:B------:R-:W-:Y:S01]  /*76f0*/  ISETP.GT.AND P6, PT, R10, 0x10, PT ;  /* 0x000000100a00780c */ /* 0x000fe20003fc4270 */
        /* <DEDUP_REMOVED lines=13> */
.L_x_199:
[----:B------:R-:W-:Y:S05]  /*77d0*/  BSYNC B0 ;  /* 0x0000000000007941 */ /* 0x000fea0003800000 */
.L_x_198:
        /* <DEDUP_REMOVED lines=14> */
.L_x_201:
[----:B------:R-:W-:Y:S05]  /*78c0*/  BSYNC B0 ;  /* 0x0000000000007941 */ /* 0x000fea0003800000 */
.L_x_200:
        /* <DEDUP_REMOVED lines=14> */
.L_x_203:
[----:B------:R-:W-:Y:S05]  /*79b0*/  BSYNC B0 ;  /* 0x0000000000007941 */ /* 0x000fea0003800000 */
.L_x_202:
        /* <DEDUP_REMOVED lines=14> */
.L_x_205:
[----:B------:R-:W-:Y:S05]  /*7aa0*/  BSYNC B0 ;  /* 0x0000000000007941 */ /* 0x000fea0003800000 */
.L_x_204:
        /* <DEDUP_REMOVED lines=15> */
.L_x_207:
[----:B------:R-:W-:Y:S05]  /*7ba0*/  BSYNC B0 ;  /* 0x0000000000007941 */ /* 0x000fea0003800000 */
.L_x_206:
        /* <DEDUP_REMOVED lines=14> */
.L_x_209:
[----:B------:R-:W-:Y:S05]  /*7c90*/  BSYNC B0 ;  /* 0x0000000000007941 */ /* 0x000fea0003800000 */
.L_x_208:
        /* <DEDUP_REMOVED lines=15> */
.L_x_211:
[----:B------:R-:W-:Y:S05]  /*7d90*/  BSYNC B0 ;  /* 0x0000000000007941 */ /* 0x000fea0003800000 */
.L_x_210:
        /* <DEDUP_REMOVED lines=14> */
.L_x_213:
[----:B------:R-:W-:Y:S05]  /*7e80*/  BSYNC B0 ;  /* 0x0000000000007941 */ /* 0x000fea0003800000 */
.L_x_212:
[----:B-1---5:R-:W-:Y:S01]  /*7e90*/  HADD2.F32 R13, -RZ, R12.H0_H0 ;  /* 0x2000000cff0d7230 */ /* 0x022fe20000004100 */
[----:B------:R-:W-:Y:S01]  /*7ea0*/  ISETP.GT.AND P6, PT, R10, 0x20, PT ;  /* 0x000000200a00780c */ /* 0x000fe20003fc4270 */
[----:B------:R-:W-:Y:S03]  /*7eb0*/  BSSY B0, `(.L_x_214) ;  /* 0x000000a000007945 */ /* 0x000fe60003800000 */
[----:B------:R-:W-:-:S04]  /*7ec0*/  FMUL R20, R13, R14 ;  /* 0x0000000e0d147220 */ /* 0x000fc80000400000 */
[----:B------:R-:W-:-:S05]  /*7ed0*/  FFMA R20, R41, R11, R20 ;  /* 0x0000000b29147223 */ /* 0x000fca0000000014 */
[----:B------:R-:W-:-:S05]  /*7ee0*/  F2FP.F16.F32.PACK_AB R20, RZ, R20 ;  /* 0x00000014ff14723e */ /* 0x000fca00000000ff */
[----:B------:R1:W-:Y:S01]  /*7ef0*/  @P5 STG.E.U16 desc[UR16][R24.64], R20 ;  /* 0x0000001418005986 */ /* 0x0003e2000c101510 */
[----:B------:R-:W-:-:S13]  /*7f00*/  ISETP.GT.AND P5, PT, R0, 0xc8, P6 ;  /* 0x000000c80000780c */ /* 0x000fda00037a4270 */
[----:B-1----:R-:W-:Y:S05]  /*7f10*/  @!P5 BRA `(.L_x_215) ;  /* 0x00000000000cd947 */ /* 0x002fea0003800000 */
[----:B------:R-:W-:-:S04]  /*7f20*/  IADD3 R12, P6, R8, UR12, RZ ;  /* 0x0000000c080c7c10 */ /* 0x000fc8000ffde0ff */
[----:B------:R-:W-:-:S05]  /*7f30*/  IADD3.X R13, R9, UR4, RZ, P6, !PT ;  /* 0x00000004090d7c10 */ /* 0x000fca000b7fe4ff */
[----:B------:R1:W5:Y:S04]  /*7f40*/  LDG.E.LTC128B.U16 R12, desc[UR16][R12.64] ;  /* 0x000000100c0c7981 */ /* 0x000368000c1e1520 */
.L_x_215:
[----:B------:R-:W-:Y:S05]  /*7f50*/  BSYNC B0 ;  /* 0x0000000000007941 */ /* 0x000fea0003800000 */
.L_x_214:
        /* <DEDUP_REMOVED lines=12> */
.L_x_217:
[----:B------:R-:W-:Y:S05]  /*8020*/  BSYNC B0 ;  /* 0x0000000000007941 */ /* 0x000fea0003800000 */
.L_x_216:
        /* <DEDUP_REMOVED lines=15> */
.L_x_219:
[----:B------:R-:W-:Y:S05]  /*8120*/  BSYNC B0 ;  /* 0x0000000000007941 */ /* 0x000fea0003800000 */
.L_x_218:
[----:B-1---5:R-:W-:Y:S01]  /*8130*/  HADD2.F32 R13, -RZ, R12.H0_H0 ;  /* 0x2000000cff0d7230 */ /* 0x022fe20000004100 */
        /* <DEDUP_REMOVED lines=12> */
.L_x_221:
[----:B------:R-:W-:Y:S05]  /*8200*/  BSYNC B0 ;  /* 0x0000000000007941 */ /* 0x000fea0003800000 */
.L_x_220:
[----:B-1---5:R-:W-:Y:S01]  /*8210*/  HADD2.F32 R13, -RZ, R12.H0_H0 ;  /* 0x2000000cff0d7230 */ /* 0x022fe20000004100 */
[----:B------:R-:W-:Y:S01]  /*8220*/  ISETP.GT.AND P6, PT, R10, 0x28, PT ;  /* 0x000000280a00780c */ /* 0x000fe20003fc4270 */
[----:B------:R-:W-:Y:S03]  /*8230*/  BSSY B0, `(.L_x_222) ;  /* 0x000000c000007945 */ /* 0x000fe60003800000 */
[----:B------:R-:W-:Y:S01]  /*8240*/  FMUL R10, R13, R14 ;  /* 0x0000000e0d0a7220 */ /* 0x000fe20000400000 */
[----:B------:R-:W-:-:S03]  /*8250*/  ISETP.GT.AND P6, PT, R0, 0xc8, P6 ;  /* 0x000000c80000780c */ /* 0x000fc600037c4270 */
[----:B------:R-:W-:-:S05]  /*8260*/  FFMA R10, R45, R11, R10 ;  /* 0x0000000b2d0a7223 */ /* 0x000fca000000000a */
[----:B------:R-:W-:-:S04]  /*8270*/  F2FP.F16.F32.PACK_AB R10, RZ, R10 ;  /* 0x0000000aff0a723e */ /* 0x000fc800000000ff */
[----:B------:R-:W-:Y:S02]  /*8280*/  PRMT R13, R10, 0x7610, R13 ;  /* 0x000076100a0d7816 */ /* 0x000fe4000000000d */
[----:B------:R-:W-:-:S03]  /*8290*/  PRMT R10, R12, 0x7610, R10 ;  /* 0x000076100c0a7816 */ /* 0x000fc6000000000a */
[----:B------:R1:W-:Y:S01]  /*82a0*/  @P5 STG.E.U16 desc[UR16][R18.64], R13 ;  /* 0x0000000d12005986 */ /* 0x0003e2000c101510 */
[----:B------:R-:W-:Y:S05]  /*82b0*/  @!P6 BRA `(.L_x_223) ;  /* 0x00000000000ce947 */ /* 0x000fea0003800000 */
[----:B------:R-:W-:-:S04]  /*82c0*/  IADD3 R12, P5, R8, UR10, RZ ;  /* 0x0000000a080c7c10 */ /* 0x000fc8000ffbe0ff */
[----:B-1----:R-:W-:-:S05]  /*82d0*/  IADD3.X R13, R9, UR4, RZ, P5, !PT ;  /* 0x00000004090d7c10 */ /* 0x002fca000affe4ff */
[----:B------:R3:W5:Y:S04]  /*82e0*/  LDG.E.LTC128B.U16 R10, desc[UR16][R12.64] ;  /* 0x000000100c0a7981 */ /* 0x000768000c1e1520 */
.L_x_223:
[----:B------:R-:W-:Y:S05]  /*82f0*/  BSYNC B0 ;  /* 0x0000000000007941 */ /* 0x000fea0003800000 */
.L_x_222:
[----:B-1-3-5:R-:W-:Y:S01]  /*8300*/  HADD2.F32 R13, -RZ, R10.H0_H0 ;  /* 0x2000000aff0d7230 */ /* 0x02afe20000004100 */
[----:B------:R-:W-:Y:S01]  /*8310*/  IADD3 R12, P5, R6, R101, RZ ;  /* 0x00000065060c7210 */ /* 0x000fe20007fbe0ff */
[----:B------:R-:W-:Y:S01]  /*8320*/  BSSY B0, `(.L_x_224) ;  /* 0x000000b000007945 */ /* 0x000fe20003800000 */
[----:B------:R-:W-:Y:S02]  /*8330*/  ISETP.GT.AND P4, PT, R0, 0xc8, P4 ;  /* 0x000000c80000780c */ /* 0x000fe40002784270 */
[----:B------:R-:W-:-:S04]  /*8340*/  FMUL R13, R13, R14 ;  /* 0x0000000e0d0d7220 */ /* 0x000fc80000400000 */
[----:B------:R-:W-:-:S05]  /*8350*/  FFMA R13, R46, R11, R13 ;  /* 0x0000000b2e0d7223 */ /* 0x000fca000000000d */
[----:B------:R-:W-:Y:S01]  /*8360*/  F2FP.F16.F32.PACK_AB R15, RZ, R13 ;  /* 0x0000000dff0f723e */ /* 0x000fe200000000ff */
[----:B------:R-:W-:-:S05]  /*8370*/  IMAD.X R13, R7, 0x1, R21, P5 ;  /* 0x00000001070d7824 */ /* 0x000fca00028e0615 */
[----:B------:R1:W-:Y:S01]  /*8380*/  @P6 STG.E.U16 desc[UR16][R12.64], R15 ;  /* 0x0000000f0c006986 */ /* 0x0003e2000c101510 */
[----:B------:R-:W-:Y:S05]  /*8390*/  @!P4 BRA `(.L_x_225) ;  /* 0x00000000000cc947 */ /* 0x000fea0003800000 */
[----:B-1----:R-:W-:-:S04]  /*83a0*/  IADD3 R12, P5, R8, UR9, RZ ;  /* 0x00000009080c7c10 */ /* 0x002fc8000ffbe0ff */
[----:B------:R-:W-:-:S05]  /*83b0*/  IADD3.X R13, R9, UR4, RZ, P5, !PT ;  /* 0x00000004090d7c10 */ /* 0x000fca000affe4ff */
[----:B------:R3:W5:Y:S04]  /*83c0*/  LDG.E.LTC128B.U16 R10, desc[UR16][R12.64] ;  /* 0x000000100c0a7981 */ /* 0x000768000c1e1520 */
.L_x_225:
[----:B------:R-:W-:Y:S05]  /*83d0*/  BSYNC B0 ;  /* 0x0000000000007941 */ /* 0x000fea0003800000 */
.L_x_224:
[----:B-1-3-5:R-:W-:Y:S01]  /*83e0*/  HADD2.F32 R13, -RZ, R10.H0_H0 ;  /* 0x2000000aff0d7230 */ /* 0x02afe20000004100 */
[----:B------:R-:W-:Y:S01]  /*83f0*/  ISETP.GT.AND P5, PT, R0, 0xc0, P3 ;  /* 0x000000c00000780c */ /* 0x000fe20001fa4270 */
[----:B------:R-:W-:Y:S03]  /*8400*/  BSSY B0, `(.L_x_226) ;  /* 0x000000b000007945 */ /* 0x000fe60003800000 */
[----:B------:R-:W-:-:S04]  /*8410*/  FMUL R12, R13, R14 ;  /* 0x0000000e0d0c7220 */ /* 0x000fc80000400000 */
[----:B------:R-:W-:Y:S01]  /*8420*/  FFMA R47, R47, R11, R12 ;  /* 0x0000000b2f2f7223 */ /* 0x000fe2000000000c */
[----:B------:R-:W-:-:S04]  /*8430*/  IADD3 R12, P6, R6, R103, RZ ;  /* 0x00000067060c7210 */ /* 0x000fc80007fde0ff */
[----:B------:R-:W-:Y:S01]  /*8440*/  F2FP.F16.F32.PACK_AB R47, RZ, R47 ;  /* 0x0000002fff2f723e */ /* 0x000fe200000000ff */
[----:B------:R-:W-:-:S05]  /*8450*/  IMAD.X R13, R7, 0x1, R21, P6 ;  /* 0x00000001070d7824 */ /* 0x000fca00030e0615 */
[----:B------:R1:W-:Y:S01]  /*8460*/  @P4 STG.E.U16 desc[UR16][R12.64], R47 ;  /* 0x0000002f0c004986 */ /* 0x0003e2000c101510 */
[----:B------:R-:W-:Y:S05]  /*8470*/  @!P5 BRA `(.L_x_227) ;  /* 0x00000000000cd947 */ /* 0x000fea0003800000 */
[----:B-1----:R-:W-:-:S04]  /*8480*/  IADD3 R12, P4, R4, UR8, RZ ;  /* 0x00000008040c7c10 */ /* 0x002fc8000ff9e0ff */
[----:B------:R-:W-:-:S05]  /*8490*/  IADD3.X R13, R5, UR4, RZ, P4, !PT ;  /* 0x00000004050d7c10 */ /* 0x000fca000a7fe4ff */
[----:B------:R3:W5:Y:S04]  /*84a0*/  LDG.E.LTC128B.U16 R10, desc[UR16][R12.64] ;  /* 0x000000100c0a7981 */ /* 0x000768000c1e1520 */
.L_x_227:
[----:B------:R-:W-:Y:S05]  /*84b0*/  BSYNC B0 ;  /* 0x0000000000007941 */ /* 0x000fea0003800000 */
.L_x_226:
        /* <DEDUP_REMOVED lines=13> */
.L_x_229:
[----:B------:R-:W-:Y:S05]  /*8590*/  BSYNC B0 ;  /* 0x0000000000007941 */ /* 0x000fea0003800000 */
.L_x_228:
        /* <DEDUP_REMOVED lines=13> */
.L_x_231:
[----:B------:R-:W-:Y:S05]  /*8670*/  BSYNC B0 ;  /* 0x0000000000007941 */ /* 0x000fea0003800000 */
.L_x_230:
        /* <DEDUP_REMOVED lines=13> */
.L_x_233:
[----:B------:R-:W-:Y:S05]  /*8750*/  BSYNC B0 ;  /* 0x0000000000007941 */ /* 0x000fea0003800000 */
.L_x_232:
        /* <DEDUP_REMOVED lines=13> */
.L_x_235:
[----:B------:R-:W-:Y:S05]  /*8830*/  BSYNC B0 ;  /* 0x0000000000007941 */ /* 0x000fea0003800000 */
.L_x_234:
[----:B-1-3-5:R-:W-:Y:S01]  /*8840*/  HADD2.F32 R13, -RZ, R10.H0_H0 ;  /* 0x2000000aff0d7230 */ /* 0x02afe20000004100 */
[----:B------:R-:W-:Y:S01]  /*8850*/  IADD3 R12, P4, R2, R109, RZ ;  /* 0x0000006d020c7210 */ /* 0x000fe20007f9e0ff */
[----:B------:R-:W-:Y:S01]  /*8860*/  BSSY B0, `(.L_x_236) ;  /* 0x000000b000007945 */ /* 0x000fe20003800000 */
[----:B------:R-:W-:Y:S02]  /*8870*/  ISETP.GT.AND P2, PT, R0, 0xc0, P0 ;  /* 0x000000c00000780c */ /* 0x000fe40000744270 */
[----:B------:R-:W-:-:S04]  /*8880*/  FMUL R13, R13, R14 ;  /* 0x0000000e0d0d7220 */ /* 0x000fc80000400000 */
[----:B------:R-:W-:-:S05]  /*8890*/  FFMA R13, R52, R11, R13 ;  /* 0x0000000b340d7223 */ /* 0x000fca000000000d */
[----:B------:R-:W-:Y:S01]  /*88a0*/  F2FP.F16.F32.PACK_AB R15, RZ, R13 ;  /* 0x0000000dff0f723e */ /* 0x000fe200000000ff */
[----:B------:R-:W-:Y:S01]  /*88b0*/  IMAD.X R13, R3, 0x1, R21, P4 ;  /* 0x00000001030d7824 */ /* 0x000fe200020e0615 */
[----:B--2---:R-:W-:-:S04]  /*88c0*/  IADD3 R4, P4, R4, UR5, RZ ;  /* 0x0000000504047c10 */ /* 0x004fc8000ff9e0ff */
[----:B------:R1:W-:Y:S01]  /*88d0*/  @P3 STG.E.U16 desc[UR16][R12.64], R15 ;  /* 0x0000000f0c003986 */ /* 0x0003e2000c101510 */
[----:B------:R-:W-:Y:S01]  /*88e0*/  IADD3.X R5, R5, UR4, RZ, P4, !PT ;  /* 0x0000000405057c10 */ /* 0x000fe2000a7fe4ff */
[----:B------:R-:W-:Y:S07]  /*88f0*/  @!P2 BRA `(.L_x_237) ;  /* 0x000000000004a947 */ /* 0x000fee0003800000 */
[----:B------:R2:W5:Y:S02]  /*8900*/  LDG.E.LTC128B.U16 R10, desc[UR16][R4.64] ;  /* 0x00000010040a7981 */ /* 0x000564000c1e1520 */
.L_x_237:
[----:B------:R-:W-:Y:S05]  /*8910*/  BSYNC B0 ;  /* 0x0000000000007941 */ /* 0x000fea0003800000 */
.L_x_236:
[----:B--2--5:R-:W-:Y:S01]  /*8920*/  HADD2.F32 R5, -RZ, R10.H0_H0 ;  /* 0x2000000aff057230 */ /* 0x024fe20000004100 */
[----:B------:R-:W-:Y:S01]  /*8930*/  IADD3 R2, P3, R2, R111, RZ ;  /* 0x0000006f02027210 */ /* 0x000fe20007f7e0ff */
[----:B------:R-:W-:Y:S01]  /*8940*/  BSSY B0, `(.L_x_238) ;  /* 0x000000b000007945 */ /* 0x000fe20003800000 */
[----:B------:R-:W-:Y:S02]  /*8950*/  ISETP.GT.AND P1, PT, R0, 0xc8, P1 ;  /* 0x000000c80000780c */ /* 0x000fe40000f24270 */
[----:B------:R-:W-:Y:S01]  /*8960*/  FMUL R4, R5, R14 ;  /* 0x0000000e05047220 */ /* 0x000fe20000400000 */
[----:B------:R-:W-:-:S03]  /*8970*/  IMAD.X R3, R3, 0x1, R21, P3 ;  /* 0x0000000103037824 */ /* 0x000fc600018e0615 */
[----:B------:R-:W-:-:S05]  /*8980*/  FFMA R4, R53, R11, R4 ;  /* 0x0000000b35047223 */ /* 0x000fca0000000004 */
[----:B------:R-:W-:-:S05]  /*8990*/  F2FP.F16.F32.PACK_AB R4, RZ, R4 ;  /* 0x00000004ff04723e */ /* 0x000fca00000000ff */
[----:B------:R2:W-:Y:S01]  /*89a0*/  @P2 STG.E.U16 desc[UR16][R2.64], R4 ;  /* 0x0000000402002986 */ /* 0x0005e2000c101510 */
[----:B------:R-:W-:Y:S05]  /*89b0*/  @!P1 BRA `(.L_x_239) ;  /* 0x00000000000c9947 */ /* 0x000fea0003800000 */
[----:B--2---:R-:W-:-:S04]  /*89c0*/  IADD3 R2, P2, R8, UR6, RZ ;  /* 0x0000000608027c10 */ /* 0x004fc8000ff5e0ff */
[----:B------:R-:W-:-:S05]  /*89d0*/  IADD3.X R3, R9, UR4, RZ, P2, !PT ;  /* 0x0000000409037c10 */ /* 0x000fca00097fe4ff */
[----:B------:R3:W5:Y:S04]  /*89e0*/  LDG.E.LTC128B.U16 R10, desc[UR16][R2.64] ;  /* 0x00000010020a7981 */ /* 0x000768000c1e1520 */
.L_x_239:
[----:B------:R-:W-:Y:S05]  /*89f0*/  BSYNC B0 ;  /* 0x0000000000007941 */ /* 0x000fea0003800000 */
.L_x_238:
[----:B--23-5:R-:W-:Y:S01]  /*8a00*/  HADD2.F32 R3, -RZ, R10.H0_H0 ;  /* 0x2000000aff037230 */ /* 0x02cfe20000004100 */
[----:B------:R-:W-:Y:S01]  /*8a10*/  IADD3 R2, P2, R6, R109, RZ ;  /* 0x0000006d06027210 */ /* 0x000fe20007f5e0ff */
[----:B------:R-:W-:Y:S01]  /*8a20*/  BSSY B0, `(.L_x_240) ;  /* 0x000000c000007945 */ /* 0x000fe20003800000 */
[----:B------:R-:W-:Y:S02]  /*8a30*/  ISETP.GT.AND P0, PT, R0, 0xc8, P0 ;  /* 0x000000c80000780c */ /* 0x000fe40000704270 */
[----:B------:R-:W-:-:S04]  /*8a40*/  FMUL R3, R3, R14 ;  /* 0x0000000e03037220 */ /* 0x000fc80000400000 */
[----:B------:R-:W-:-:S05]  /*8a50*/  FFMA R3, R54, R11, R3 ;  /* 0x0000000b36037223 */ /* 0x000fca0000000003 */
[----:B------:R-:W-:Y:S01]  /*8a60*/  F2FP.F16.F32.PACK_AB R5, RZ, R3 ;  /* 0x00000003ff05723e */ /* 0x000fe200000000ff */
[----:B------:R-:W-:Y:S01]  /*8a70*/  IMAD.X R3, R7, 0x1, R21, P2 ;  /* 0x0000000107037824 */ /* 0x000fe200010e0615 */
[----:B------:R-:W-:Y:S02]  /*8a80*/  IADD3 R4, P2, R8, UR5, RZ ;  /* 0x0000000508047c10 */ /* 0x000fe4000ff5e0ff */
[----:B------:R-:W-:Y:S02]  /*8a90*/  PRMT R0, R5, 0x7610, R0 ;  /* 0x0000761005007816 */ /* 0x000fe40000000000 */
[----:B------:R-:W-:-:S03]  /*8aa0*/  IADD3.X R5, R9, UR4, RZ, P2, !PT ;  /* 0x0000000409057c10 */ /* 0x000fc600097fe4ff */
[----:B------:R2:W-:Y:S01]  /*8ab0*/  @P1 STG.E.U16 desc[UR16][R2.64], R0 ;  /* 0x0000000002001986 */ /* 0x0005e2000c101510 */
[----:B------:R-:W-:Y:S05]  /*8ac0*/  @!P0 BRA `(.L_x_241) ;  /* 0x0000000000048947 */ /* 0x000fea0003800000 */
[----:B------:R3:W5:Y:S02]  /*8ad0*/  LDG.E.LTC128B.U16 R10, desc[UR16][R4.64] ;  /* 0x00000010040a7981 */ /* 0x000764000c1e1520 */
.L_x_241:
[----:B------:R-:W-:Y:S05]  /*8ae0*/  BSYNC B0 ;  /* 0x0000000000007941 */ /* 0x000fea0003800000 */
.L_x_240:
[----:B--2--5:R-:W-:Y:S01]  /*8af0*/  HADD2.F32 R3, -RZ, R10.H0_H0 ;  /* 0x2000000aff037230 */ /* 0x024fe20000004100 */
[----:B------:R-:W-:-:S04]  /*8b00*/  IADD3 R2, P1, R6, R111, RZ ;  /* 0x0000006f06027210 */ /* 0x000fc80007f3e0ff */
[----:B------:R-:W-:-:S04]  /*8b10*/  FMUL R14, R3, R14 ;  /* 0x0000000e030e7220 */ /* 0x000fc80000400000 */
[----:B------:R-:W-:Y:S01]  /*8b20*/  FFMA R14, R55, R11, R14 ;  /* 0x0000000b370e7223 */ /* 0x000fe2000000000e */
[----:B------:R-:W-:Y:S06]  /*8b30*/  @!P0 EXIT ;  /* 0x000000000000894d */ /* 0x000fec0003800000 */
[----:B------:R-:W-:Y:S01]  /*8b40*/  F2FP.F16.F32.PACK_AB R14, RZ, R14 ;  /* 0x0000000eff0e723e */ /* 0x000fe200000000ff */
[----:B------:R-:W-:-:S05]  /*8b50*/  IMAD.X R3, R7, 0x1, R21, P1 ;  /* 0x0000000107037824 */ /* 0x000fca00008e0615 */
[----:B------:R-:W-:Y:S01]  /*8b60*/  STG.E.U16 desc[UR16][R2.64], R14 ;  /* 0x0000000e02007986 */ /* 0x000fe2000c101510 */
[----:B------:R-:W-:Y:S05]  /*8b70*/  EXIT ;  /* 0x000000000000794d */ /* 0x000fea0003800000 */
.L_x_21:
[----:B------:R-:W-:Y:S01]  /*8b80*/  ULDC.64 UR4, c[0x0][0x650] ;  /* 0x0001940000047ab9 */ /* 0x000fe20000000a00 */
[-C--:B------:R-:W-:Y:S01]  /*8b90*/  FMUL R120, R120, R11.reuse ;  /* 0x0000000b78787220 */ /* 0x080fe20000400000 */
[----:B------:R-:W-:Y:S01]  /*8ba0*/  LEA R2, P1, R18, UR4, 0x1 ;  /* 0x0000000412027c11 */ /* 0x000fe2000f8208ff */
[-C--:B------:R-:W-:Y:S01]  /*8bb0*/  FMUL R121, R121, R11.reuse ;  /* 0x0000000b79797220 */ /* 0x080fe20000400000 */
[----:B------:R-:W-:Y:S01]  /*8bc0*/  ISETP.GT.AND P4, PT, R10, 0x1, PT ;  /* 0x000000010a00780c */ /* 0x000fe20003f84270 */
[-C--:B------:R-:W-:Y:S01]  /*8bd0*/  FMUL R122, R122, R11.reuse ;  /* 0x0000000b7a7a7220 */ /* 0x080fe20000400000 */
[----:B------:R-:W-:Y:S01]  /*8be0*/  F2FP.F16.F32.PACK_AB R120, RZ, R120 ;  /* 0x00000078ff78723e */ /* 0x000fe200000000ff */
[-C--:B------:R-:W-:Y:S01]  /*8bf0*/  FMUL R123, R123, R11.reuse ;  /* 0x0000000b7b7b7220 */ /* 0x080fe20000400000 */
[----:B------:R-:W-:Y:S01]  /*8c00*/  LEA.HI.X R3, R18, UR5, R21, 0x1, P1 ;  /* 0x0000000512037c11 */ /* 0x000fe200088f0c15 */
[-C--:B------:R-:W-:Y:S01]  /*8c10*/  FMUL R124, R124, R11.reuse ;  /* 0x0000000b7c7c7220 */ /* 0x080fe20000400000 */
[----:B------:R-:W-:Y:S01]  /*8c20*/  ISETP.GT.AND P2, PT, R10, RZ, PT ;  /* 0x000000ff0a00720c */ /* 0x000fe20003f44270 */
[-C--:B------:R-:W-:Y:S01]  /*8c30*/  FMUL R125, R125, R11.reuse ;  /* 0x0000000b7d7d7220 */ /* 0x080fe20000400000 */
[C---:B------:R-:W-:Y:S01]  /*8c40*/  ISETP.GT.AND P1, PT, R0.reuse, RZ, P4 ;  /* 0x000000ff0000720c */ /* 0x040fe20002724270 */
[----:B------:R-:W-:Y:S01]  /*8c50*/  @P0 STG.E.U16 desc[UR16][R2.64], R120 ;  /* 0x0000007802000986 */ /* 0x000fe2000c101510 */
[----:B------:R-:W-:Y:S01]  /*8c60*/  ISETP.GT.AND P2, PT, R0, 0x8, P2 ;  /* 0x000000080000780c */ /* 0x000fe20001744270 */
[-C--:B------:R-:W-:Y:S01]  /*8c70*/  FMUL R126, R126, R11.reuse ;  /* 0x0000000b7e7e7220 */ /* 0x080fe20000400000 */
[----:B------:R-:W-:Y:S01]  /*8c80*/  ISETP.GT.AND P0, PT, R0, 0x8, P4 ;  /* 0x000000080000780c */ /* 0x000fe20002704270 */
[-C--:B------:R-:W-:Y:S01]  /*8c90*/  FMUL R127, R127, R11.reuse ;  /* 0x0000000b7f7f7220 */ /* 0x080fe20000400000 */
[----:B------:R-:W-:Y:S01]  /*8ca0*/  SHF.L.U64.HI R15, R16, 0x1, R15 ;  /* 0x00000001100f7819 */ /* 0x000fe2000001020f */
[-C--:B------:R-:W-:Y:S01]  /*8cb0*/  FMUL R128, R128, R11.reuse ;  /* 0x0000000b80807220 */ /* 0x080fe20000400000 */
[----:B------:R-:W-:Y:S01]  /*8cc0*/  LEA R4, P3, R16, R2, 0x1 ;  /* 0x0000000210047211 */ /* 0x000fe200078608ff */
[----:B------:R-:W-:Y:S01]  /*8cd0*/  FMUL R129, R129, R11 ;  /* 0x0000000b81817220 */ /* 0x000fe20000400000 */
[----:B------:R-:W-:Y:S01]  /*8ce0*/  F2FP.F16.F32.PACK_AB R121, RZ, R121 ;  /* 0x00000079ff79723e */ /* 0x000fe200000000ff */
[----:B------:R-:W-:Y:S01]  /*8cf0*/  FMUL R130, R130, R11 ;  /* 0x0000000b82827220 */ /* 0x000fe20000400000 */
[----:B------:R-:W-:Y:S01]  /*8d00*/  F2FP.F16.F32.PACK_AB R122, RZ, R122 ;  /* 0x0000007aff7a723e */ /* 0x000fe200000000ff */
[----:B------:R-:W-:Y:S01]  /*8d10*/  IMAD.X R5, R15, 0x1, R3, P3 ;  /* 0x000000010f057824 */ /* 0x000fe200018e0603 */
[----:B------:R-:W-:Y:S01]  /*8d20*/  F2FP.F16.F32.PACK_AB R123, RZ, R123 ;  /* 0x0000007bff7b723e */ /* 0x000fe200000000ff */
[----:B------:R-:W-:Y:S01]  /*8d30*/  @P1 STG.E.U16 desc[UR16][R2.64+0x2], R121 ;  /* 0x0000027902001986 */ /* 0x000fe2000c101510 */
[C---:B------:R-:W-:Y:S01]  /*8d40*/  ISETP.GT.AND P5, PT, R10.reuse, 0x8, PT ;  /* 0x000000080a00780c */ /* 0x040fe20003fa4270 */
[-C--:B------:R-:W-:Y:S01]  /*8d50*/  FMUL R131, R131, R11.reuse ;  /* 0x0000000b83837220 */ /* 0x080fe20000400000 */
[----:B------:R-:W-:Y:S01]  /*8d60*/  ISETP.GT.AND P4, PT, R10, 0x9, PT ;  /* 0x000000090a00780c */ /* 0x000fe20003f84270 */
[----:B------:R-:W-:Y:S01]  /*8d70*/  @P2 STG.E.U16 desc[UR16][R4.64], R122 ;  /* 0x0000007a04002986 */ /* 0x000fe2000c101510 */
[----:B------:R-:W-:Y:S01]  /*8d80*/  ISETP.GT.AND P1, PT, R0, RZ, P5 ;  /* 0x000000ff0000720c */ /* 0x000fe20002f24270 */
[----:B------:R-:W-:Y:S01]  /*8d90*/  IMAD.SHL.U32 R9, R12, 0x80, RZ ;  /* 0x000000800c097824 */ /* 0x000fe200078e00ff */
[C---:B------:R-:W-:Y:S01]  /*8da0*/  ISETP.GT.AND P2, PT, R0.reuse, RZ, P4 ;  /* 0x000000ff0000720c */ /* 0x040fe20002744270 */
[----:B------:R-:W-:Y:S01]  /*8db0*/  @P0 STG.E.U16 desc[UR16][R4.64+0x2], R123 ;  /* 0x0000027b04000986 */ /* 0x000fe2000c101510 */
[----:B------:R-:W-:Y:S01]  /*8dc0*/  ISETP.GT.AND P0, PT, R0, 0x8, P5 ;  /* 0x000000080000780c */ /* 0x000fe20002f04270 */
[-C--:B------:R-:W-:Y:S01]  /*8dd0*/  FMUL R132, R132, R11.reuse ;  /* 0x0000000b84847220 */ /* 0x080fe20000400000 */
[----:B------:R-:W-:Y:S01]  /*8de0*/  F2FP.F16.F32.PACK_AB R124, RZ, R124 ;  /* 0x0000007cff7c723e */ /* 0x000fe200000000ff */
[----:B------:R-:W-:Y:S01]  /*8df0*/  FMUL R133, R133, R11 ;  /* 0x0000000b85857220 */ /* 0x000fe20000400000 */
[----:B------:R-:W-:Y:S01]  /*8e00*/  F2FP.F16.F32.PACK_AB R125, RZ, R125 ;  /* 0x0000007dff7d723e */ /* 0x000fe200000000ff */
[-C--:B------:R-:W-:Y:S01]  /*8e10*/  FMUL R134, R134, R11.reuse ;  /* 0x0000000b86867220 */ /* 0x080fe20000400000 */
[----:B------:R-:W-:Y:S01]  /*8e20*/  F2FP.F16.F32.PACK_AB R126, RZ, R126 ;  /* 0x0000007eff7e723e */ /* 0x000fe200000000ff */
[-C--:B------:R-:W-:Y:S01]  /*8e30*/  FMUL R135, R135, R11.reuse ;  /* 0x0000000b87877220 */ /* 0x080fe20000400000 */
[----:B------:R-:W-:Y:S01]  /*8e40*/  ISETP.GT.AND P3, PT, R10, 0x10, PT ;  /* 0x000000100a00780c */ /* 0x000fe20003f64270 */
[----:B------:R-:W-:Y:S01]  /*8e50*/  @P1 STG.E.U16 desc[UR16][R2.64+0x10], R124 ;  /* 0x0000107c02001986 */ /* 0x000fe2000c101510 */
[----:B------:R-:W-:Y:S01]  /*8e60*/  ISETP.GT.AND P1, PT, R0, 0x8, P4 ;  /* 0x000000080000780c */ /* 0x000fe20002724270 */
[----:B------:R-:W-:Y:S01]  /*8e70*/  FMUL R136, R136, R11 ;  /* 0x0000000b88887220 */ /* 0x000fe20000400000 */
[----:B------:R-:W-:Y:S01]  /*8e80*/  F2FP.F16.F32.PACK_AB R127, RZ, R127 ;  /* 0x0000007fff7f723e */ /* 0x000fe200000000ff */
[----:B------:R-:W-:Y:S01]  /*8e90*/  @P2 STG.E.U16 desc[UR16][R2.64+0x12], R125 ;  /* 0x0000127d02002986 */ /* 0x000fe2000c101510 */
[----:B------:R-:W-:Y:S01]  /*8ea0*/  F2FP.F16.F32.PACK_AB R128, RZ, R128 ;  /* 0x00000080ff80723e */ /* 0x000fe200000000ff */
[-C--:B------:R-:W-:Y:S01]  /*8eb0*/  FMUL R137, R137, R11.reuse ;  /* 0x0000000b89897220 */ /* 0x080fe20000400000 */
[----:B------:R-:W-:Y:S01]  /*8ec0*/  ISETP.GT.AND P2, PT, R10, 0x11, PT ;  /* 0x000000110a00780c */ /* 0x000fe20003f44270 */
[----:B------:R-:W-:Y:S01]  /*8ed0*/  @P0 STG.E.U16 desc[UR16][R4.64+0x10], R126 ;  /* 0x0000107e04000986 */ /* 0x000fe2000c101510 */
[----:B------:R-:W-:Y:S01]  /*8ee0*/  ISETP.GT.AND P0, PT, R0, RZ, P3 ;  /* 0x000000ff0000720c */ /* 0x000fe20001f04270 */
[----:B------:R-:W-:Y:S01]  /*8ef0*/  FMUL R138, R138, R11 ;  /* 0x0000000b8a8a7220 */ /* 0x000fe20000400000 */
[----:B------:R-:W-:Y:S01]  /*8f00*/  F2FP.F16.F32.PACK_AB R129, RZ, R129 ;  /* 0x00000081ff81723e */ /* 0x000fe200000000ff */
[----:B------:R-:W-:Y:S01]  /*8f10*/  FMUL R139, R139, R11 ;  /* 0x0000000b8b8b7220 */ /* 0x000fe20000400000 */
[----:B------:R-:W-:Y:S01]  /*8f20*/  F2FP.F16.F32.PACK_AB R130, RZ, R130 ;  /* 0x00000082ff82723e */ /* 0x000fe200000000ff */
[----:B------:R-:W-:Y:S01]  /*8f30*/  @P1 STG.E.U16 desc[UR16][R4.64+0x12], R127 ;  /* 0x0000127f04001986 */ /* 0x000fe2000c101510 */
[----:B------:R-:W-:Y:S01]  /*8f40*/  F2FP.F16.F32.PACK_AB R131, RZ, R131 ;  /* 0x00000083ff83723e */ /* 0x000fe200000000ff */
[-C--:B------:R-:W-:Y:S01]  /*8f50*/  FMUL R140, R140, R11.reuse ;  /* 0x0000000b8c8c7220 */ /* 0x080fe20000400000 */
[----:B------:R-:W-:Y:S01]  /*8f60*/  SHF.L.U64.HI R13, R12, 0x7, R13 ;  /* 0x000000070c0d7819 */ /* 0x000fe2000001020d */
[-C--:B------:R-:W-:Y:S01]  /*8f70*/  FMUL R141, R141, R11.reuse ;  /* 0x0000000b8d8d7220 */ /* 0x080fe20000400000 */
[----:B------:R-:W-:Y:S01]  /*8f80*/  LOP3.LUT R15, R9, 0x2, RZ, 0xfc, !PT ;  /* 0x00000002090f7812 */ /* 0x000fe200078efcff */
[-C--:B------:R-:W-:Y:S01]  /*8f90*/  FMUL R142, R142, R11.reuse ;  /* 0x0000000b8e8e7220 */ /* 0x080fe20000400000 */
[----:B------:R-:W-:Y:S01]  /*8fa0*/  F2FP.F16.F32.PACK_AB R132, RZ, R132 ;  /* 0x00000084ff84723e */ /* 0x000fe200000000ff */
[----:B------:R0:W-:Y:S01]  /*8fb0*/  @P0 STG.E.U16 desc[UR16][R2.64+0x20], R128 ;  /* 0x0000208002000986 */ /* 0x0001e2000c101510 */
[----:B------:R-:W-:Y:S01]  /*8fc0*/  ISETP.GT.AND P0, PT, R0, RZ, P2 ;  /* 0x000000ff0000720c */ /* 0x000fe20001704270 */
[-C--:B------:R-:W-:Y:S01]  /*8fd0*/  FMUL R143, R143, R11.reuse ;  /* 0x0000000b8f8f7220 */ /* 0x080fe20000400000 */
[----:B------:R-:W-:Y:S01]  /*8fe0*/  ISETP.GT.AND P1, PT, R10, 0x19, PT ;  /* 0x000000190a00780c */ /* 0x000fe20003f24270 */
[----:B------:R-:W-:Y:S01]  /*8ff0*/  FMUL R144, R144, R11 ;  /* 0x0000000b90907220 */ /* 0x000fe20000400000 */
[----:B------:R-:W-:Y:S01]  /*9000*/  F2FP.F16.F32.PACK_AB R133, RZ, R133 ;  /* 0x00000085ff85723e */ /* 0x000fe200000000ff */
[-C--:B------:R-:W-:Y:S01]  /*9010*/  FMUL R145, R145, R11.reuse ;  /* 0x0000000b91917220 */ /* 0x080fe20000400000 */
[----:B------:R-:W-:Y:S01]  /*9020*/  F2FP.F16.F32.PACK_AB R134, RZ, R134 ;  /* 0x00000086ff86723e */ /* 0x000fe200000000ff */
[----:B------:R-:W-:Y:S01]  /*9030*/  FMUL R146, R146, R11 ;  /* 0x0000000b92927220 */ /* 0x000fe20000400000 */
[----:B------:R-:W-:Y:S01]  /*9040*/  F2FP.F16.F32.PACK_AB R135, RZ, R135 ;  /* 0x00000087ff87723e */ /* 0x000fe200000000ff */
[-C--:B------:R-:W-:Y:S01]  /*9050*/  FMUL R147, R147, R11.reuse ;  /* 0x0000000b93937220 */ /* 0x080fe20000400000 */
[----:B------:R-:W-:Y:S01]  /*9060*/  F2FP.F16.F32.PACK_AB R136, RZ, R136 ;  /* 0x00000088ff88723e */ /* 0x000fe200000000ff */
[----:B------:R-:W-:Y:S01]  /*9070*/  FMUL R148, R148, R11 ;  /* 0x0000000b94947220 */ /* 0x000fe20000400000 */
[----:B------:R-:W-:Y:S01]  /*9080*/  F2FP.F16.F32.PACK_AB R137, RZ, R137 ;  /* 0x00000089ff89723e */ /* 0x000fe200000000ff */
[----:B------:R1:W-:Y:S01]  /*9090*/  @P0 STG.E.U16 desc[UR16][R2.64+0x22], R129 ;  /* 0x0000228102000986 */ /* 0x0003e2000c101510 */
[----:B------:R-:W-:Y:S01]  /*90a0*/  ISETP.GT.AND P0, PT, R0, 0x8, P3 ;  /* 0x000000080000780c */ /* 0x000fe20001f04270 */
[-C--:B------:R-:W-:Y:S01]  /*90b0*/  FMUL R149, R149, R11.reuse ;  /* 0x0000000b95957220 */ /* 0x080fe20000400000 */
[----:B------:R-:W-:Y:S01]  /*90c0*/  F2FP.F16.F32.PACK_AB R138, RZ, R138 ;  /* 0x0000008aff8a723e */ /* 0x000fe200000000ff */
[----:B------:R-:W-:Y:S01]  /*90d0*/  FMUL R150, R150, R11 ;  /* 0x0000000b96967220 */ /* 0x000fe20000400000 */
[----:B------:R-:W-:Y:S01]  /*90e0*/  F2FP.F16.F32.PACK_AB R139, RZ, R139 ;  /* 0x0000008bff8b723e */ /* 0x000fe200000000ff */
[-C--:B------:R-:W-:Y:S01]  /*90f0*/  FMUL R151, R151, R11.reuse ;  /* 0x0000000b97977220 */ /* 0x080fe20000400000 */
[----:B------:R-:W-:Y:S01]  /*9100*/  ISETP.GT.AND P5, PT, R10, 0x28, PT ;  /* 0x000000280a00780c */ /* 0x000fe20003fa4270 */
[-C--:B------:R-:W-:Y:S01]  /*9110*/  FMUL R88, R88, R11.reuse ;  /* 0x0000000b58587220 */ /* 0x080fe20000400000 */
[----:B------:R-:W-:Y:S01]  /*9120*/  F2FP.F16.F32.PACK_AB R140, RZ, R140 ;  /* 0x0000008cff8c723e */ /* 0x000fe200000000ff */
[-C--:B------:R-:W-:Y:S01]  /*9130*/  FMUL R89, R89, R11.reuse ;  /* 0x0000000b59597220 */ /* 0x080fe20000400000 */
[----:B------:R-:W-:Y:S01]  /*9140*/  ISETP.GT.AND P4, PT, R10, 0x29, PT ;  /* 0x000000290a00780c */ /* 0x000fe20003f84270 */
[----:B------:R-:W-:Y:S01]  /*9150*/  FMUL R90, R90, R11 ;  /* 0x0000000b5a5a7220 */ /* 0x000fe20000400000 */
[----:B------:R-:W-:Y:S01]  /*9160*/  F2FP.F16.F32.PACK_AB R141, RZ, R141 ;  /* 0x0000008dff8d723e */ /* 0x000fe200000000ff */
[----:B------:R-:W-:Y:S01]  /*9170*/  @P0 STG.E.U16 desc[UR16][R4.64+0x20], R130 ;  /* 0x0000208204000986 */ /* 0x000fe2000c101510 */
[----:B------:R-:W-:Y:S01]  /*9180*/  ISETP.GT.AND P0, PT, R0, 0x8, P2 ;  /* 0x000000080000780c */ /* 0x000fe20001704270 */
[-C--:B------:R-:W-:Y:S01]  /*9190*/  FMUL R91, R91, R11.reuse ;  /* 0x0000000b5b5b7220 */ /* 0x080fe20000400000 */
[----:B------:R-:W-:Y:S01]  /*91a0*/  ISETP.GT.AND P2, PT, R10, 0x18, PT ;  /* 0x000000180a00780c */ /* 0x000fe20003f44270 */
        /* <DEDUP_REMOVED lines=8> */
[----:B------:R-:W-:Y:S01]  /*9230*/  FMUL R96, R96, R11 ;  /* 0x0000000b60607220 */ /* 0x000fe20000400000 */
[----:B------:R-:W-:Y:S01]  /*9240*/  F2FP.F16.F32.PACK_AB R145, RZ, R145 ;  /* 0x00000091ff91723e */ /* 0x000fe200000000ff */
[----:B------:R-:W-:Y:S01]  /*9250*/  @P0 STG.E.U16 desc[UR16][R4.64+0x22], R131 ;  /* 0x0000228304000986 */ /* 0x000fe2000c101510 */
[----:B------:R-:W-:Y:S01]  /*9260*/  IADD3 R6, P0, R9, R2, RZ ;  /* 0x0000000209067210 */ /* 0x000fe20007f1e0ff */
[-C--:B------:R-:W-:Y:S01]  /*9270*/  FMUL R97, R97, R11.reuse ;  /* 0x0000000b61617220 */ /* 0x080fe20000400000 */
[----:B------:R-:W-:Y:S01]  /*9280*/  F2FP.F16.F32.PACK_AB R146, RZ, R146 ;  /* 0x00000092ff92723e */ /* 0x000fe200000000ff */
[----:B------:R-:W-:Y:S01]  /*9290*/  FMUL R98, R98, R11 ;  /* 0x0000000b62627220 */ /* 0x000fe20000400000 */
[----:B------:R-:W-:Y:S01]  /*92a0*/  F2FP.F16.F32.PACK_AB R147, RZ, R147 ;  /* 0x00000093ff93723e */ /* 0x000fe200000000ff */
[--C-:B------:R-:W-:Y:S01]  /*92b0*/  IMAD.X R7, R13, 0x1, R3.reuse, P0 ;  /* 0x000000010d077824 */ /* 0x100fe200000e0603 */
[----:B------:R-:W-:Y:S01]  /*92c0*/  IADD3 R18, P0, R15, R2, RZ ;  /* 0x000000020f127210 */ /* 0x000fe20007f1e0ff */
[-C--:B------:R-:W-:Y:S01]  /*92d0*/  FMUL R99, R99, R11.reuse ;  /* 0x0000000b63637220 */ /* 0x080fe20000400000 */
[----:B------:R-:W-:Y:S01]  /*92e0*/  F2FP.F16.F32.PACK_AB R148, RZ, R148 ;  /* 0x00000094ff94723e */ /* 0x000fe200000000ff */
[----:B------:R-:W-:Y:S01]  /*92f0*/  FMUL R100, R100, R11 ;  /* 0x0000000b64647220 */ /* 0x000fe20000400000 */
[----:B------:R-:W-:Y:S01]  /*9300*/  F2FP.F16.F32.PACK_AB R149, RZ, R149 ;  /* 0x00000095ff95723e */ /* 0x000fe200000000ff */
[----:B------:R-:W-:Y:S01]  /*9310*/  IMAD.X R19, R13, 0x1, R3, P0 ;  /* 0x000000010d137824 */ /* 0x000fe200000e0603 */
[----:B------:R-:W-:Y:S01]  /*9320*/  ISETP.GT.AND P0, PT, R0, RZ, P2 ;  /* 0x000000ff0000720c */ /* 0x000fe20001704270 */
[-C--:B------:R-:W-:Y:S01]  /*9330*/  FMUL R101, R101, R11.reuse ;  /* 0x0000000b65657220 */ /* 0x080fe20000400000 */
[----:B------:R-:W-:Y:S01]  /*9340*/  F2FP.F16.F32.PACK_AB R150, RZ, R150 ;  /* 0x00000096ff96723e */ /* 0x000fe200000000ff */
[----:B------:R-:W-:Y:S01]  /*9350*/  FMUL R102, R102, R11 ;  /* 0x0000000b66667220 */ /* 0x000fe20000400000 */
[----:B------:R-:W-:Y:S01]  /*9360*/  F2FP.F16.F32.PACK_AB R151, RZ, R151 ;  /* 0x00000097ff97723e */ /* 0x000fe200000000ff */
[-C--:B------:R-:W-:Y:S01]  /*9370*/  FMUL R103, R103, R11.reuse ;  /* 0x0000000b67677220 */ /* 0x080fe20000400000 */
[----:B------:R-:W-:Y:S01]  /*9380*/  LOP3.LUT R21, R9, 0x10, RZ, 0xfc, !PT ;  /* 0x0000001009157812 */ /* 0x000fe200078efcff */
[-C--:B------:R-:W-:Y:S01]  /*9390*/  FMUL R104, R104, R11.reuse ;  /* 0x0000000b68687220 */ /* 0x080fe20000400000 */
[----:B------:R-:W-:Y:S01]  /*93a0*/  F2FP.F16.F32.PACK_AB R88, RZ, R88 ;  /* 0x00000058ff58723e */ /* 0x000fe200000000ff */
[-C--:B------:R-:W-:Y:S01]  /*93b0*/  FMUL R105, R105, R11.reuse ;  /* 0x0000000b69697220 */ /* 0x080fe20000400000 */
[----:B------:R-:W-:Y:S01]  /*93c0*/  LOP3.LUT R23, R9, 0x12, RZ, 0xfc, !PT ;  /* 0x0000001209177812 */ /* 0x000fe200078efcff */
[----:B------:R-:W-:Y:S01]  /*93d0*/  FMUL R106, R106, R11 ;  /* 0x0000000b6a6a7220 */ /* 0x000fe20000400000 */
[----:B------:R-:W-:Y:S01]  /*93e0*/  F2FP.F16.F32.PACK_AB R89, RZ, R89 ;  /* 0x00000059ff59723e */ /* 0x000fe200000000ff */
[----:B------:R-:W-:Y:S01]  /*93f0*/  @P0 STG.E.U16 desc[UR16][R2.64+0x30], R132 ;  /* 0x0000308402000986 */ /* 0x000fe2000c101510 */
[----:B------:R-:W-:Y:S01]  /*9400*/  ISETP.GT.AND P0, PT, R0, RZ, P1 ;  /* 0x000000ff0000720c */ /* 0x000fe20000f04270 */
        /* <DEDUP_REMOVED lines=8> */
[-C--:B------:R-:W-:Y:S01]  /*9490*/  FMUL R111, R111, R11.reuse ;  /* 0x0000000b6f6f7220 */ /* 0x080fe20000400000 */
[----:B------:R-:W-:Y:S01]  /*94a0*/  PRMT R8, R92, 0x7610, R8 ;  /* 0x000076105c087816 */ /* 0x000fe20000000008 */
[-C--:B------:R-:W-:Y:S01]  /*94b0*/  FMUL R112, R112, R11.reuse ;  /* 0x0000000b70707220 */ /* 0x080fe20000400000 */
[----:B------:R-:W-:Y:S01]  /*94c0*/  F2FP.F16.F32.PACK_AB R94, RZ, R94 ;  /* 0x0000005eff5e723e */ /* 0x000fe200000000ff */
[----:B------:R-:W-:Y:S01]  /*94d0*/  @P0 STG.E.U16 desc[UR16][R2.64+0x32], R133 ;  /* 0x0000328502000986 */ /* 0x000fe2000c101510 */
[----:B------:R-:W-:Y:S01]  /*94e0*/  ISETP.GT.AND P0, PT, R0, 0x8, P2 ;  /* 0x000000080000780c */ /* 0x000fe20001704270 */
        /* <DEDUP_REMOVED lines=26> */
[----:B------:R-:W-:Y:S01]  /*9690*/  @P0 STG.E.U16 desc[UR16][R4.64+0x32], R135 ;  /* 0x0000328704000986 */ /* 0x000fe2000c101510 */
[----:B------:R-:W-:Y:S01]  /*96a0*/  ISETP.GT.AND P0, PT, R0, RZ, P2 ;  /* 0x000000ff0000720c */ /* 0x000fe20001704270 */
        /* <DEDUP_REMOVED lines=135> */
[----:B------:R-:W-:-:S02]  /*9f20*/  F2FP.F16.F32.PACK_AB R33, RZ, R33 ;  /* 0x00000021ff21723e */ /* 0x000fc400000000ff */
[----:B------:R-:W-:Y:S01]  /*9f30*/  F2FP.F16.F32.PACK_AB R34, RZ, R34 ;  /* 0x00000022ff22723e */ /* 0x000fe200000000ff */
[----:B------:R-:W-:Y:S01]  /*9f40*/  @P0 STG.E.U16 desc[UR16][R2.64+0x62], R145 ;  /* 0x0000629102000986 */ /* 0x000fe2000c101510 */
[----:B------:R-:W-:Y:S02]  /*9f50*/  ISETP.GT.AND P0, PT, R0, 0x8, P3 ;  /* 0x000000080000780c */ /* 0x000fe40001f04270 */
[----:B------:R-:W-:Y:S02]  /*9f60*/  F2FP.F16.F32.PACK_AB R35, RZ, R35 ;  /* 0x00000023ff23723e */ /* 0x000fe400000000ff */
[----:B------:R-:W-:Y:S02]  /*9f70*/  F2FP.F16.F32.PACK_AB R36, RZ, R36 ;  /* 0x00000024ff24723e */ /* 0x000fe400000000ff */
[----:B------:R-:W-:Y:S02]  /*9f80*/  F2FP.F16.F32.PACK_AB R37, RZ, R37 ;  /* 0x00000025ff25723e */ /* 0x000fe400000000ff */
[----:B------:R-:W-:-:S02]  /*9f90*/  F2FP.F16.F32.PACK_AB R38, RZ, R38 ;  /* 0x00000026ff26723e */ /* 0x000fc400000000ff */
[----:B------:R-:W-:Y:S02]  /*9fa0*/  F2FP.F16.F32.PACK_AB R39, RZ, R39 ;  /* 0x00000027ff27723e */ /* 0x000fe400000000ff */
[----:B------:R-:W-:Y:S01]  /*9fb0*/  F2FP.F16.F32.PACK_AB R40, RZ, R40 ;  /* 0x00000028ff28723e */ /* 0x000fe200000000ff */
[----:B------:R-:W-:Y:S01]  /*9fc0*/  @P0 STG.E.U16 desc[UR16][R4.64+0x60], R146 ;  /* 0x0000609204000986 */ /* 0x000fe2000c101510 */
[----:B------:R-:W-:Y:S02]  /*9fd0*/  ISETP.GT.AND P0, PT, R0, 0x8, P1 ;  /* 0x000000080000780c */ /* 0x000fe40000f04270 */
[----:B------:R-:W-:Y:S02]  /*9fe0*/  F2FP.F16.F32.PACK_AB R41, RZ, R41 ;  /* 0x00000029ff29723e */ /* 0x000fe400000000ff */
[----:B------:R-:W-:Y:S02]  /*9ff0*/  F2FP.F16.F32.PACK_AB R42, RZ, R42 ;  /* 0x0000002aff2a723e */ /* 0x000fe400000000ff */
[----:B------:R-:W-:-:S02]  /*a000*/  F2FP.F16.F32.PACK_AB R43, RZ, R43 ;  /* 0x0000002bff2b723e */ /* 0x000fc400000000ff */
[----:B------:R-:W-:Y:S02]  /*a010*/  F2FP.F16.F32.PACK_AB R44, RZ, R44 ;  /* 0x0000002cff2c723e */ /* 0x000fe400000000ff */
[----:B------:R-:W-:Y:S02]  /*a020*/  F2FP.F16.F32.PACK_AB R45, RZ, R45 ;  /* 0x0000002dff2d723e */ /* 0x000fe400000000ff */
[----:B------:R-:W-:Y:S01]  /*a030*/  F2FP.F16.F32.PACK_AB R46, RZ, R46 ;  /* 0x0000002eff2e723e */ /* 0x000fe200000000ff */
[----:B------:R-:W-:Y:S01]  /*a040*/  @P0 STG.E.U16 desc[UR16][R4.64+0x62], R147 ;  /* 0x0000629304000986 */ /* 0x000fe2000c101510 */
[----:B------:R-:W-:Y:S02]  /*a050*/  ISETP.GT.AND P0, PT, R0, RZ, P2 ;  /* 0x000000ff0000720c */ /* 0x000fe40001704270 */
[----:B------:R-:W-:Y:S02]  /*a060*/  F2FP.F16.F32.PACK_AB R47, RZ, R47 ;  /* 0x0000002fff2f723e */ /* 0x000fe400000000ff */
[----:B------:R-:W-:-:S02]  /*a070*/  F2FP.F16.F32.PACK_AB R48, RZ, R48 ;  /* 0x00000030ff30723e */ /* 0x000fc400000000ff */
[----:B------:R-:W-:Y:S02]  /*a080*/  F2FP.F16.F32.PACK_AB R49, RZ, R49 ;  /* 0x00000031ff31723e */ /* 0x000fe400000000ff */
[----:B------:R-:W-:Y:S02]  /*a090*/  F2FP.F16.F32.PACK_AB R50, RZ, R50 ;  /* 0x00000032ff32723e */ /* 0x000fe400000000ff */
[----:B------:R-:W-:Y:S02]  /*a0a0*/  F2FP.F16.F32.PACK_AB R51, RZ, R51 ;  /* 0x00000033ff33723e */ /* 0x000fe400000000ff */
[----:B------:R-:W-:Y:S01]  /*a0b0*/  F2FP.F16.F32.PACK_AB R52, RZ, R52 ;  /* 0x00000034ff34723e */ /* 0x000fe200000000ff */
[----:B------:R-:W-:Y:S01]  /*a0c0*/  @P0 STG.E.U16 desc[UR16][R2.64+0x70], R148 ;  /* 0x0000709402000986 */ /* 0x000fe2000c101510 */
[----:B------:R-:W-:Y:S02]  /*a0d0*/  ISETP.GT.AND P0, PT, R10, 0x39, PT ;  /* 0x000000390a00780c */ /* 0x000fe40003f04270 */
[----:B------:R-:W-:-:S02]  /*a0e0*/  F2FP.F16.F32.PACK_AB R53, RZ, R53 ;  /* 0x00000035ff35723e */ /* 0x000fc400000000ff */
[----:B------:R-:W-:Y:S02]  /*a0f0*/  ISETP.GT.AND P6, PT, R0, RZ, P0 ;  /* 0x000000ff0000720c */ /* 0x000fe400007c4270 */
[----:B------:R-:W-:-:S11]  /*a100*/  F2FP.F16.F32.PACK_AB R54, RZ, R54 ;  /* 0x00000036ff36723e */ /* 0x000fd600000000ff */
[----:B------:R-:W-:Y:S01]  /*a110*/  @P6 STG.E.U16 desc[UR16][R2.64+0x72], R149 ;  /* 0x0000729502006986 */ /* 0x000fe2000c101510 */
[----:B------:R-:W-:-:S13]  /*a120*/  ISETP.GT.AND P6, PT, R0, 0x8, P2 ;  /* 0x000000080000780c */ /* 0x000fda00017c4270 */
[----:B------:R-:W-:Y:S01]  /*a130*/  @P6 STG.E.U16 desc[UR16][R4.64+0x70], R150 ;  /* 0x0000709604006986 */ /* 0x000fe2000c101510 */
[----:B------:R-:W-:-:S13]  /*a140*/  ISETP.GT.AND P6, PT, R0, 0x8, P0 ;  /* 0x000000080000780c */ /* 0x000fda00007c4270 */
[----:B------:R-:W-:Y:S01]  /*a150*/  @P6 STG.E.U16 desc[UR16][R4.64+0x72], R151 ;  /* 0x0000729704006986 */ /* 0x000fe2000c101510 */
[----:B0-----:R-:W-:-:S05]  /*a160*/  IADD3 R128, P6, R21, R2, RZ ;  /* 0x0000000215807210 */ /* 0x001fca0007fde0ff */
[----:B-1----:R-:W-:Y:S01]  /*a170*/  IMAD.X R129, R13, 0x1, R3, P6 ;  /* 0x000000010d817824 */ /* 0x002fe200030e0603 */
[----:B------:R-:W-:-:S04]  /*a180*/  ISETP.GT.AND P6, PT, R10, RZ, PT ;  /* 0x000000ff0a00720c */ /* 0x000fc80003fc4270 */
[----:B------:R-:W-:-:S13]  /*a190*/  ISETP.GT.AND P6, PT, R0, 0x40, P6 ;  /* 0x000000400000780c */ /* 0x000fda00037c4270 */
[----:B------:R-:W-:Y:S01]  /*a1a0*/  @P6 STG.E.U16 desc[UR16][R6.64], R88 ;  /* 0x0000005806006986 */ /* 0x000fe2000c101510 */
[----:B------:R-:W-:-:S05]  /*a1b0*/  IADD3 R120, P6, R23, R2, RZ ;  /* 0x0000000217787210 */ /* 0x000fca0007fde0ff */
[----:B------:R-:W-:Y:S01]  /*a1c0*/  IMAD.X R121, R13, 0x1, R3, P6 ;  /* 0x000000010d797824 */ /* 0x000fe200030e0603 */
[----:B------:R-:W-:-:S04]  /*a1d0*/  ISETP.GT.AND P6, PT, R10, 0x1, PT ;  /* 0x000000010a00780c */ /* 0x000fc80003fc4270 */
[----:B------:R-:W-:-:S13]  /*a1e0*/  ISETP.GT.AND P6, PT, R0, 0x40, P6 ;  /* 0x000000400000780c */ /* 0x000fda00037c4270 */
[----:B------:R0:W-:Y:S01]  /*a1f0*/  @P6 STG.E.U16 desc[UR16][R18.64], R89 ;  /* 0x0000005912006986 */ /* 0x0001e2000c101510 */
[----:B------:R-:W-:-:S05]  /*a200*/  IADD3 R16, P6, R9, R4, RZ ;  /* 0x0000000409107210 */ /* 0x000fca0007fde0ff */
[----:B------:R-:W-:Y:S01]  /*a210*/  IMAD.X R17, R13, 0x1, R5, P6 ;  /* 0x000000010d117824 */ /* 0x000fe200030e0605 */
[----:B------:R-:W-:-:S04]  /*a220*/  ISETP.GT.AND P6, PT, R10, RZ, PT ;  /* 0x000000ff0a00720c */ /* 0x000fc80003fc4270 */
[----:B------:R-:W-:Y:S02]  /*a230*/  ISETP.GT.AND P6, PT, R0, 0x48, P6 ;  /* 0x000000480000780c */ /* 0x000fe400037c4270 */
[C---:B0-----:R-:W-:Y:S02]  /*a240*/  LOP3.LUT R19, R9.reuse, 0x20, RZ, 0xfc, !PT ;  /* 0x0000002009137812 */ /* 0x041fe400078efcff */
[----:B------:R-:W-:-:S09]  /*a250*/  LOP3.LUT R89, R9, 0x22, RZ, 0xfc, !PT ;  /* 0x0000002209597812 */ /* 0x000fd200078efcff */
        /* <DEDUP_REMOVED lines=8> */
[----:B------:R-:W-:-:S04]  /*a2e0*/  ISETP.GT.AND P6, PT, R10, 0x8, PT ;  /* 0x000000080a00780c */ /* 0x000fc80003fc4270 */
[----:B------:R-:W-:Y:S02]  /*a2f0*/  ISETP.GT.AND P6, PT, R0, 0x40, P6 ;  /* 0x000000400000780c */ /* 0x000fe400037c4270 */
[----:B0-----:R-:W-:-:S11]  /*a300*/  LOP3.LUT R91, R9, 0x30, RZ, 0xfc, !PT ;  /* 0x00000030095b7812 */ /* 0x001fd600078efcff */
[----:B------:R0:W-:Y:S01]  /*a310*/  @P6 STG.E.U16 desc[UR16][R128.64], R8 ;  /* 0x0000000880006986 */ /* 0x0001e2000c101510 */
[----:B------:R-:W-:-:S05]  /*a320*/  IADD3 R122, P6, R89, R2, RZ ;  /* 0x00000002597a7210 */ /* 0x000fca0007fde0ff */
[----:B------:R-:W-:Y:S01]  /*a330*/  IMAD.X R123, R13, 0x1, R3, P6 ;  /* 0x000000010d7b7824 */ /* 0x000fe200030e0603 */
[----:B------:R-:W-:-:S04]  /*a340*/  ISETP.GT.AND P6, PT, R10, 0x9, PT ;  /* 0x000000090a00780c */ /* 0x000fc80003fc4270 */
[----:B------:R-:W-:Y:S02]  /*a350*/  ISETP.GT.AND P6, PT, R0, 0x40, P6 ;  /* 0x000000400000780c */ /* 0x000fe400037c4270 */
[----:B0-----:R-:W-:-:S11]  /*a360*/  PRMT R8, R96, 0x7610, R8 ;  /* 0x0000761060087816 */ /* 0x001fd60000000008 */
[----:B------:R0:W-:Y:S01]  /*a370*/  @P6 STG.E.U16 desc[UR16][R120.64], R93 ;  /* 0x0000005d78006986 */ /* 0x0001e2000c101510 */
[----:B------:R-:W-:-:S05]  /*a380*/  IADD3 R92, P6, R21, R4, RZ ;  /* 0x00000004155c7210 */ /* 0x000fca0007fde0ff */
[----:B0-----:R-:W-:Y:S01]  /*a390*/  IMAD.X R93, R13, 0x1, R5, P6 ;  /* 0x000000010d5d7824 */ /* 0x001fe200030e0605 */
        /* <DEDUP_REMOVED lines=80> */
[----:B------:R-:W-:Y:S02]  /*a8a0*/  ISETP.GT.AND P6, PT, R0, 0x40, P5 ;  /* 0x000000400000780c */ /* 0x000fe40002fc4270 */
[----:B0-----:R-:W-:-:S11]  /*a8b0*/  LOP3.LUT R107, R9, 0x70, RZ, 0xfc, !PT ;  /* 0x00000070096b7812 */ /* 0x001fd600078efcff */
[----:B------:R-:W-:Y:S01]  /*a8c0*/  @P6 STG.E.U16 desc[UR16][R126.64], R8 ;  /* 0x000000087e006986 */ /* 0x000fe2000c101510 */
[----:B------:R-:W-:-:S05]  /*a8d0*/  IADD3 R122, P6, R105, R2, RZ ;  /* 0x00000002697a7210 */ /* 0x000fca0007fde0ff */
[----:B------:R-:W-:Y:S01]  /*a8e0*/  IMAD.X R123, R13, 0x1, R3, P6 ;  /* 0x000000010d7b7824 */ /* 0x000fe200030e0603 */
[----:B------:R-:W-:-:S13]  /*a8f0*/  ISETP.GT.AND P6, PT, R0, 0x40, P4 ;  /* 0x000000400000780c */ /* 0x000fda00027c4270 */
[----:B------:R0:W-:Y:S01]  /*a900*/  @P6 STG.E.U16 desc[UR16][R120.64], R109 ;  /* 0x0000006d78006986 */ /* 0x0001e2000c101510 */
[----:B------:R-:W-:-:S05]  /*a910*/  IADD3 R108, P6, R99, R4, RZ ;  /* 0x00000004636c7210 */ /* 0x000fca0007fde0ff */
[----:B0-----:R-:W-:Y:S01]  /*a920*/  IMAD.X R109, R13, 0x1, R5, P6 ;  /* 0x000000010d6d7824 */ /* 0x001fe200030e0605 */
[----:B------:R-:W-:-:S13]  /*a930*/  ISETP.GT.AND P6, PT, R0, 0x48, P5 ;  /* 0x000000480000780c */ /* 0x000fda0002fc4270 */
[----:B------:R0:W-:Y:S01]  /*a940*/  @P6 STG.E.U16 desc[UR16][R108.64], R110 ;  /* 0x0000006e6c006986 */ /* 0x0001e2000c101510 */
[----:B------:R-:W-:-:S05]  /*a950*/  IADD3 R126, P6, R101, R4, RZ ;  /* 0x00000004657e7210 */ /* 0x000fca0007fde0ff */
[----:B------:R-:W-:Y:S01]  /*a960*/  IMAD.X R127, R13, 0x1, R5, P6 ;  /* 0x000000010d7f7824 */ /* 0x000fe200030e0605 */
[----:B------:R-:W-:Y:S02]  /*a970*/  ISETP.GT.AND P6, PT, R0, 0x48, P4 ;  /* 0x000000480000780c */ /* 0x000fe400027c4270 */
[----:B0-----:R-:W-:-:S11]  /*a980*/  LOP3.LUT R109, R9, 0x72, RZ, 0xfc, !PT ;  /* 0x00000072096d7812 */ /* 0x001fd600078efcff */
[----:B------:R0:W-:Y:S01]  /*a990*/  @P6 STG.E.U16 desc[UR16][R126.64], R111 ;  /* 0x0000006f7e006986 */ /* 0x0001e2000c101510 */
[----:B------:R-:W-:-:S05]  /*a9a0*/  IADD3 R120, P6, R107, R2, RZ ;  /* 0x000000026b787210 */ /* 0x000fca0007fde0ff */
[----:B------:R-:W-:Y:S01]  /*a9b0*/  IMAD.X R121, R13, 0x1, R3, P6 ;  /* 0x000000010d797824 */ /* 0x000fe200030e0603 */
[----:B------:R-:W-:-:S13]  /*a9c0*/  ISETP.GT.AND P6, PT, R0, 0x40, P3 ;  /* 0x000000400000780c */ /* 0x000fda0001fc4270 */
        /* <DEDUP_REMOVED lines=13> */
[----:B-1----:R-:W-:-:S05]  /*aaa0*/  IADD3 R112, P6, R107, R4, RZ ;  /* 0x000000046b707210 */ /* 0x002fca0007fde0ff */
[----:B--2---:R-:W-:Y:S01]  /*aab0*/  IMAD.X R113, R13, 0x1, R5, P6 ;  /* 0x000000010d717824 */ /* 0x004fe200030e0605 */
[----:B------:R-:W-:-:S13]  /*aac0*/  ISETP.GT.AND P6, PT, R0, 0x40, P2 ;  /* 0x000000400000780c */ /* 0x000fda00017c4270 */
[----:B------:R-:W-:Y:S01]  /*aad0*/  @P6 STG.E.U16 desc[UR16][R120.64], R116 ;  /* 0x0000007478006986 */ /* 0x000fe2000c101510 */
[----:B------:R-:W-:-:S05]  /*aae0*/  IADD3 R4, P6, R109, R4, RZ ;  /* 0x000000046d047210 */ /* 0x000fca0007fde0ff */
[----:B------:R-:W-:Y:S01]  /*aaf0*/  IMAD.X R5, R13, 0x1, R5, P6 ;  /* 0x000000010d057824 */ /* 0x000fe200030e0605 */
[----:B------:R-:W-:-:S13]  /*ab00*/  ISETP.GT.AND P6, PT, R0, 0x40, P0 ;  /* 0x000000400000780c */ /* 0x000fda00007c4270 */
[----:B------:R-:W-:Y:S01]  /*ab10*/  @P6 STG.E.U16 desc[UR16][R128.64], R117 ;  /* 0x0000007580006986 */ /* 0x000fe2000c101510 */
[----:B---3--:R-:W-:-:S05]  /*ab20*/  IADD3 R2, P6, R6, R9, RZ ;  /* 0x0000000906027210 */ /* 0x008fca0007fde0ff */
[----:B------:R-:W-:Y:S01]  /*ab30*/  IMAD.X R3, R7, 0x1, R13, P6 ;  /* 0x0000000107037824 */ /* 0x000fe200030e060d */
[----:B------:R-:W-:-:S13]  /*ab40*/  ISETP.GT.AND P6, PT, R0, 0x48, P2 ;  /* 0x000000480000780c */ /* 0x000fda00017c4270 */
[----:B------:R1:W-:Y:S01]  /*ab50*/  @P6 STG.E.U16 desc[UR16][R112.64], R118 ;  /* 0x0000007670006986 */ /* 0x0003e2000c101510 */
[----:B0-----:R-:W-:-:S05]  /*ab60*/  IADD3 R110, P6, R15, R6, RZ ;  /* 0x000000060f6e7210 */ /* 0x001fca0007fde0ff */
[----:B------:R-:W-:Y:S01]  /*ab70*/  IMAD.X R111, R7, 0x1, R13, P6 ;  /* 0x00000001076f7824 */ /* 0x000fe200030e060d */
[----:B------:R-:W-:-:S13]  /*ab80*/  ISETP.GT.AND P6, PT, R0, 0x48, P0 ;  /* 0x000000480000780c */ /* 0x000fda00007c4270 */
[----:B------:R0:W-:Y:S01]  /*ab90*/  @P6 STG.E.U16 desc[UR16][R4.64], R119 ;  /* 0x0000007704006986 */ /* 0x0001e2000c101510 */
[----:B------:R-:W-:-:S05]  /*aba0*/  IADD3 R114, P6, R21, R6, RZ ;  /* 0x0000000615727210 */ /* 0x000fca0007fde0ff */
[----:B------:R-:W-:Y:S01]  /*abb0*/  IMAD.X R115, R7, 0x1, R13, P6 ;  /* 0x0000000107737824 */ /* 0x000fe200030e060d */
[----:B------:R-:W-:-:S04]  /*abc0*/  ISETP.GT.AND P6, PT, R10, RZ, PT ;  /* 0x000000ff0a00720c */ /* 0x000fc80003fc4270 */
[----:B------:R-:W-:-:S13]  /*abd0*/  ISETP.GT.AND P6, PT, R0, 0x80, P6 ;  /* 0x000000800000780c */ /* 0x000fda00037c4270 */
[----:B------:R2:W-:Y:S01]  /*abe0*/  @P6 STG.E.U16 desc[UR16][R2.64], R56 ;  /* 0x0000003802006986 */ /* 0x0005e2000c101510 */
[----:B-1----:R-:W-:-:S05]  /*abf0*/  IADD3 R112, P6, R23, R6, RZ ;  /* 0x0000000617707210 */ /* 0x002fca0007fde0ff */
[----:B------:R-:W-:Y:S01]  /*ac00*/  IMAD.X R113, R7, 0x1, R13, P6 ;  /* 0x0000000107717824 */ /* 0x000fe200030e060d */
[----:B------:R-:W-:-:S04]  /*ac10*/  ISETP.GT.AND P6, PT, R10, 0x1, PT ;  /* 0x000000010a00780c */ /* 0x000fc80003fc4270 */
[----:B------:R-:W-:-:S13]  /*ac20*/  ISETP.GT.AND P6, PT, R0, 0x80, P6 ;  /* 0x000000800000780c */ /* 0x000fda00037c4270 */
[----:B------:R1:W-:Y:S01]  /*ac30*/  @P6 STG.E.U16 desc[UR16][R110.64], R57 ;  /* 0x000000396e006986 */ /* 0x0003e2000c101510 */
[----:B0-----:R-:W-:-:S05]  /*ac40*/  IADD3 R4, P6, R16, R9, RZ ;  /* 0x0000000910047210 */ /* 0x001fca0007fde0ff */
[----:B------:R-:W-:Y:S01]  /*ac50*/  IMAD.X R5, R17, 0x1, R13, P6 ;  /* 0x0000000111057824 */ /* 0x000fe200030e060d */
[----:B------:R-:W-:-:S04]  /*ac60*/  ISETP.GT.AND P6, PT, R10, RZ, PT ;  /* 0x000000ff0a00720c */ /* 0x000fc80003fc4270 */
[----:B------:R-:W-:-:S13]  /*ac70*/  ISETP.GT.AND P6, PT, R0, 0x88, P6 ;  /* 0x000000880000780c */ /* 0x000fda00037c4270 */
[----:B------:R-:W-:Y:S01]  /*ac80*/  @P6 STG.E.U16 desc[UR16][R4.64], R58 ;  /* 0x0000003a04006986 */ /* 0x000fe2000c101510 */
[----:B--2---:R-:W-:-:S05]  /*ac90*/  IADD3 R56, P6, R16, R15, RZ ;  /* 0x0000000f10387210 */ /* 0x004fca0007fde0ff */
[----:B-1----:R-:W-:Y:S01]  /*aca0*/  IMAD.X R57, R17, 0x1, R13, P6 ;  /* 0x0000000111397824 */ /* 0x002fe200030e060d */
[----:B------:R-:W-:-:S04]  /*acb0*/  ISETP.GT.AND P6, PT, R10, 0x1, PT ;  /* 0x000000010a00780c */ /* 0x000fc80003fc4270 */
[----:B------:R-:W-:-:S13]  /*acc0*/  ISETP.GT.AND P6, PT, R0, 0x88, P6 ;  /* 0x000000880000780c */ /* 0x000fda00037c4270 */
[----:B------:R0:W-:Y:S01]  /*acd0*/  @P6 STG.E.U16 desc[UR16][R56.64], R59 ;  /* 0x0000003b38006986 */ /* 0x0001e2000c101510 */
        /* <DEDUP_REMOVED lines=10> */
[----:B0-----:R-:W-:-:S05]  /*ad80*/  IADD3 R56, P6, R21, R16, RZ ;  /* 0x0000001015387210 */ /* 0x001fca0007fde0ff */
        /* <DEDUP_REMOVED lines=9> */
[----:B-1----:R-:W-:-:S05]  /*ae20*/  IADD3 R60, P6, R91, R6, RZ ;  /* 0x000000065b3c7210 */ /* 0x002fca0007fde0ff */
[----:B--2---:R-:W-:Y:S01]  /*ae30*/  IMAD.X R61, R7, 0x1, R13, P6 ;  /* 0x00000001073d7824 */ /* 0x004fe200030e060d */
[----:B------:R-:W-:-:S04]  /*ae40*/  ISETP.GT.AND P6, PT, R10, 0x10, PT ;  /* 0x000000100a00780c */ /* 0x000fc80003fc4270 */
[----:B------:R-:W-:-:S13]  /*ae50*/  ISETP.GT.AND P6, PT, R0, 0x80, P6 ;  /* 0x000000800000780c */ /* 0x000fda00037c4270 */
[----:B------:R1:W-:Y:S01]  /*ae60*/  @P6 STG.E.U16 desc[UR16][R110.64], R64 ;  /* 0x000000406e006986 */ /* 0x0003e2000c101510 */
[----:B0-----:R-:W-:-:S05]  /*ae70*/  IADD3 R62, P6, R93, R6, RZ ;  /* 0x000000065d3e7210 */ /* 0x001fca0007fde0ff */
[----:B---3--:R-:W-:Y:S01]  /*ae80*/  IMAD.X R63, R7, 0x1, R13, P6 ;  /* 0x00000001073f7824 */ /* 0x008fe200030e060d */
        /* <DEDUP_REMOVED lines=14> */
[----:B0-----:R-:W-:Y:S01]  /*af70*/  IMAD.X R65, R7, 0x1, R13, P6 ;  /* 0x0000000107417824 */ /* 0x001fe200030e060d */
[----:B------:R-:W-:-:S04]  /*af80*/  ISETP.GT.AND P6, PT, R10, 0x18, PT ;  /* 0x000000180a00780c */ /* 0x000fc80003fc4270 */
[----:B------:R-:W-:-:S13]  /*af90*/  ISETP.GT.AND P6, PT, R0, 0x80, P6 ;  /* 0x000000800000780c */ /* 0x000fda00037c4270 */
[----:B------:R0:W-:Y:S01]  /*afa0*/  @P6 STG.E.U16 desc[UR16][R60.64], R68 ;  /* 0x000000443c006986 */ /* 0x0001e2000c101510 */
[----:B--2---:R-:W-:-:S05]  /*afb0*/  IADD3 R66, P6, R97, R6, RZ ;  /* 0x0000000661427210 */ /* 0x004fca0007fde0ff */
        /* <DEDUP_REMOVED lines=19> */
[----:B-1----:R-:W-:-:S05]  /*b0f0*/  IADD3 R62, P6, R101, R6, RZ ;  /* 0x00000006653e7210 */ /* 0x002fca0007fde0ff */
[----:B------:R-:W-:Y:S01]  /*b100*/  IMAD.X R63, R7, 0x1, R13, P6 ;  /* 0x00000001073f7824 */ /* 0x000fe200030e060d */
[----:B------:R-:W-:-:S04]  /*b110*/  ISETP.GT.AND P6, PT, R10, 0x21, PT ;  /* 0x000000210a00780c */ /* 0x000fc80003fc4270 */
[----:B------:R-:W-:-:S13]  /*b120*/  ISETP.GT.AND P6, PT, R0, 0x80, P6 ;  /* 0x000000800000780c */ /* 0x000fda00037c4270 */
[----:B------:R1:W-:Y:S01]  /*b130*/  @P6 STG.E.U16 desc[UR16][R66.64], R73 ;  /* 0x0000004942006986 */ /* 0x0003e2000c101510 */
[----:B--2---:R-:W-:-:S05]  /*b140*/  IADD3 R56, P6, R95, R16, RZ ;  /* 0x000000105f387210 */ /* 0x004fca0007fde0ff */
[----:B------:R-:W-:Y:S01]  /*b150*/  IMAD.X R57, R17, 0x1, R13, P6 ;  /* 0x0000000111397824 */ /* 0x000fe200030e060d */
[----:B------:R-:W-:-:S04]  /*b160*/  ISETP.GT.AND P6, PT, R10, 0x20, PT ;  /* 0x000000200a00780c */ /* 0x000fc80003fc4270 */
[----:B------:R-:W-:-:S13]  /*b170*/  ISETP.GT.AND P6, PT, R0, 0x88, P6 ;  /* 0x000000880000780c */ /* 0x000fda00037c4270 */
[----:B------:R2:W-:Y:S01]  /*b180*/  @P6 STG.E.U16 desc[UR16][R56.64], R74 ;  /* 0x0000004a38006986 */ /* 0x0005e2000c101510 */
[----:B---3--:R-:W-:-:S05]  /*b190*/  IADD3 R58, P6, R97, R16, RZ ;  /* 0x00000010613a7210 */ /* 0x008fca0007fde0ff */
[----:B------:R-:W-:Y:S01]  /*b1a0*/  IMAD.X R59, R17, 0x1, R13, P6 ;  /* 0x00000001113b7824 */ /* 0x000fe200030e060d */
[----:B------:R-:W-:-:S04]  /*b1b0*/  ISETP.GT.AND P6, PT, R10, 0x21, PT ;  /* 0x000000210a00780c */ /* 0x000fc80003fc4270 */
[----:B------:R-:W-:-:S13]  /*b1c0*/  ISETP.GT.AND P6, PT, R0, 0x88, P6 ;  /* 0x000000880000780c */ /* 0x000fda00037c4270 */
[----:B------:R3:W-:Y:S01]  /*b1d0*/  @P6 STG.E.U16 desc[UR16][R58.64], R75 ;  /* 0x0000004b3a006986 */ /* 0x0007e2000c101510 */
[----:B0-----:R-:W-:-:S05]  /*b1e0*/  IADD3 R64, P6, R103, R6, RZ ;  /* 0x0000000667407210 */ /* 0x001fca0007fde0ff */
[----:B------:R-:W-:Y:S01]  /*b1f0*/  IMAD.X R65, R7, 0x1, R13, P6 ;  /* 0x0000000107417824 */ /* 0x000fe200030e060d */
[----:B------:R-:W-:-:S13]  /*b200*/  ISETP.GT.AND P6, PT, R0, 0x80, P5 ;  /* 0x000000800000780c */ /* 0x000fda0002fc4270 */
[----:B------:R0:W-:Y:S01]  /*b210*/  @P6 STG.E.U16 desc[UR16][R60.64], R76 ;  /* 0x0000004c3c006986 */ /* 0x0001e2000c101510 */
[----:B-1----:R-:W-:-:S05]  /*b220*/  IADD3 R66, P6, R105, R6, RZ ;  /* 0x0000000669427210 */ /* 0x002fca0007fde0ff */
[----:B------:R-:W-:Y:S01]  /*b230*/  IMAD.X R67, R7, 0x1, R13, P6 ;  /* 0x0000000107437824 */ /* 0x000fe200030e060d */
[----:B------:R-:W-:-:S13]  /*b240*/  ISETP.GT.AND P6, PT, R0, 0x80, P4 ;  /* 0x000000800000780c */ /* 0x000fda00027c4270 */
[----:B------:R1:W-:Y:S01]  /*b250*/  @P6 STG.E.U16 desc[UR16][R62.64], R77 ;  /* 0x0000004d3e006986 */ /* 0x0003e2000c101510 */
[----:B--2---:R-:W-:-:S05]  /*b260*/  IADD3 R56, P6, R99, R16, RZ ;  /* 0x0000001063387210 */ /* 0x004fca0007fde0ff */
[----:B------:R-:W-:Y:S01]  /*b270*/  IMAD.X R57, R17, 0x1, R13, P6 ;  /* 0x0000000111397824 */ /* 0x000fe200030e060d */
[----:B------:R-:W-:-:S13]  /*b280*/  ISETP.GT.AND P6, PT, R0, 0x88, P5 ;  /* 0x000000880000780c */ /* 0x000fda0002fc4270 */
[----:B------:R2:W-:Y:S01]  /*b290*/  @P6 STG.E.U16 desc[UR16][R56.64], R78 ;  /* 0x0000004e38006986 */ /* 0x0005e2000c101510 */
[----:B---3--:R-:W-:-:S05]  /*b2a0*/  IADD3 R58, P6, R101, R16, RZ ;  /* 0x00000010653a7210 */ /* 0x008fca0007fde0ff */
[----:B------:R-:W-:Y:S01]  /*b2b0*/  IMAD.X R59, R17, 0x1, R13, P6 ;  /* 0x00000001113b7824 */ /* 0x000fe200030e060d */
[----:B------:R-:W-:-:S13]  /*b2c0*/  ISETP.GT.AND P6, PT, R0, 0x88, P4 ;  /* 0x000000880000780c */ /* 0x000fda00027c4270 */
[----:B------:R3:W-:Y:S01]  /*b2d0*/  @P6 STG.E.U16 desc[UR16][R58.64], R79 ;  /* 0x0000004f3a006986 */ /* 0x0007e2000c101510 */
[----:B0-----:R-:W-:-:S05]  /*b2e0*/  IADD3 R60, P6, R107, R6, RZ ;  /* 0x000000066b3c7210 */ /* 0x001fca0007fde0ff */
[----:B------:R-:W-:Y:S01]  /*b2f0*/  IMAD.X R61, R7, 0x1, R13, P6 ;  /* 0x00000001073d7824 */ /* 0x000fe200030e060d */
[----:B------:R-:W-:-:S13]  /*b300*/  ISETP.GT.AND P6, PT, R0, 0x80, P3 ;  /* 0x000000800000780c */ /* 0x000fda0001fc4270 */
[----:B------:R-:W-:Y:S01]  /*b310*/  @P6 STG.E.U16 desc[UR16][R64.64], R80 ;  /* 0x0000005040006986 */ /* 0x000fe2000c101510 */
[----:B-1----:R-:W-:-:S05]  /*b320*/  IADD3 R62, P6, R109, R6, RZ ;  /* 0x000000066d3e7210 */ /* 0x002fca0007fde0ff */
[----:B------:R-:W-:Y:S01]  /*b330*/  IMAD.X R63, R7, 0x1, R13, P6 ;  /* 0x00000001073f7824 */ /* 0x000fe200030e060d */
[----:B------:R-:W-:-:S13]  /*b340*/  ISETP.GT.AND P6, PT, R0, 0x80, P1 ;  /* 0x000000800000780c */ /* 0x000fda0000fc4270 */
[----:B------:R-:W-:Y:S01]  /*b350*/  @P6 STG.E.U16 desc[UR16][R66.64], R81 ;  /* 0x0000005142006986 */ /* 0x000fe2000c101510 */
[----:B------:R-:W-:-:S05]  /*b360*/  IADD3 R6, P6, R103, R16, RZ ;  /* 0x0000001067067210 */ /* 0x000fca0007fde0ff */
        /* <DEDUP_REMOVED lines=15> */
[----:B------:R-:W-:-:S05]  /*b460*/  IADD3 R16, P6, R2, R9, RZ ;  /* 0x0000000902107210 */ /* 0x000fca0007fde0ff */
        /* <DEDUP_REMOVED lines=9> */
[----:B------:R-:W-:-:S04]  /*b500*/  ISETP.GT.AND P6, PT, R10, RZ, PT ;  /* 0x000000ff0a00720c */ /* 0x000fc80003fc4270 */
[----:B------:R-:W-:-:S13]  /*b510*/  ISETP.GT.AND P6, PT, R0, 0xc0, P6 ;  /* 0x000000c00000780c */ /* 0x000fda00037c4270 */
[----:B------:R2:W-:Y:S01]  /*b520*/  @P6 STG.E.U16 desc[UR16][R16.64], R24 ;  /* 0x0000001810006986 */ /* 0x0005e2000c101510 */
[----:B0-----:R-:W-:-:S05]  /*b530*/  IADD3 R58, P6, R2, R23, RZ ;  /* 0x00000017023a7210 */ /* 0x001fca0007fde0ff */
[----:B------:R-:W-:Y:S01]  /*b540*/  IMAD.X R59, R3, 0x1, R13, P6 ;  /* 0x00000001033b7824 */ /* 0x000fe200030e060d */
[----:B------:R-:W-:-:S04]  /*b550*/  ISETP.GT.AND P6, PT, R10, 0x1, PT ;  /* 0x000000010a00780c */ /* 0x000fc80003fc4270 */
[----:B------:R-:W-:-:S13]  /*b560*/  ISETP.GT.AND P6, PT, R0, 0xc0, P6 ;  /* 0x000000c00000780c */ /* 0x000fda00037c4270 */
[----:B------:R-:W-:Y:S01]  /*b570*/  @P6 STG.E.U16 desc[UR16][R56.64], R25 ;  /* 0x0000001938006986 */ /* 0x000fe2000c101510 */
[----:B-1----:R-:W-:-:S05]  /*b580*/  IADD3 R6, P6, R4, R9, RZ ;  /* 0x0000000904067210 */ /* 0x002fca0007fde0ff */
[----:B------:R-:W-:Y:S01]  /*b590*/  IMAD.X R7, R5, 0x1, R13, P6 ;  /* 0x0000000105077824 */ /* 0x000fe200030e060d */
[----:B------:R-:W-:-:S04]  /*b5a0*/  ISETP.GT.AND P6, PT, R10, RZ, PT ;  /* 0x000000ff0a00720c */ /* 0x000fc80003fc4270 */
        /* <DEDUP_REMOVED lines=11> */
[----:B------:R-:W-:Y:S01]  /*b660*/  @P6 STG.E.U16 desc[UR16][R60.64], R28 ;  /* 0x0000001c3c006986 */ /* 0x000fe2000c101510 */
[----:B--2---:R-:W-:-:S05]  /*b670*/  IADD3 R16, P6, R2, R89, RZ ;  /* 0x0000005902107210 */ /* 0x004fca0007fde0ff */
[----:B------:R-:W-:Y:S01]  /*b680*/  IMAD.X R17, R3, 0x1, R13, P6 ;  /* 0x0000000103117824 */ /* 0x000fe200030e060d */
[----:B------:R-:W-:-:S04]  /*b690*/  ISETP.GT.AND P6, PT, R10, 0x9, PT ;  /* 0x000000090a00780c */ /* 0x000fc80003fc4270 */
[----:B------:R-:W-:-:S13]  /*b6a0*/  ISETP.GT.AND P6, PT, R0, 0xc0, P6 ;  /* 0x000000c00000780c */ /* 0x000fda00037c4270 */
[----:B------:R-:W-:Y:S01]  /*b6b0*/  @P6 STG.E.U16 desc[UR16][R58.64], R29 ;  /* 0x0000001d3a006986 */ /* 0x000fe2000c101510 */
        /* <DEDUP_REMOVED lines=34> */
[----:B------:R-:W-:Y:S01]  /*b8e0*/  @P6 STG.E.U16 desc[UR16][R20.64], R36 ;  /* 0x0000002414006986 */ /* 0x000fe2000c101510 */
[----:B---3--:R-:W-:-:S05]  /*b8f0*/  IADD3 R16, P6, R2, R97, RZ ;  /* 0x0000006102107210 */ /* 0x008fca0007fde0ff */
        /* <DEDUP_REMOVED lines=23> */
[----:B------:R-:W-:Y:S01]  /*ba70*/  @P6 STG.E.U16 desc[UR16][R16.64], R41 ;  /* 0x0000002910006986 */ /* 0x000fe2000c101510 */
[----:B------:R-:W-:-:S04]  /*ba80*/  ISETP.GT.AND P6, PT, R10, 0x20, PT ;  /* 0x000000200a00780c */ /* 0x000fc80003fc4270 */
[----:B------:R-:W-:-:S13]  /*ba90*/  ISETP.GT.AND P6, PT, R0, 0xc8, P6 ;  /* 0x000000c80000780c */ /* 0x000fda00037c4270 */
[----:B------:R-:W-:Y:S01]  /*baa0*/  @P6 STG.E.U16 desc[UR16][R18.64], R42 ;  /* 0x0000002a12006986 */ /* 0x000fe2000c101510 */
[----:B------:R-:W-:-:S04]  /*bab0*/  ISETP.GT.AND P6, PT, R10, 0x21, PT ;  /* 0x000000210a00780c */ /* 0x000fc80003fc4270 */
[----:B------:R-:W-:-:S13]  /*bac0*/  ISETP.GT.AND P6, PT, R0, 0xc8, P6 ;  /* 0x000000c80000780c */ /* 0x000fda00037c4270 */
[----:B------:R0:W-:Y:S01]  /*bad0*/  @P6 STG.E.U16 desc[UR16][R6.64], R43 ;  /* 0x0000002b06006986 */ /* 0x0001e2000c101510 */
[----:B-1----:R-:W-:-:S05]  /*bae0*/  IADD3 R8, P6, R2, R99, RZ ;  /* 0x0000006302087210 */ /* 0x002fca0007fde0ff */
[----:B------:R-:W-:Y:S01]  /*baf0*/  IMAD.X R9, R3, 0x1, R13, P6 ;  /* 0x0000000103097824 */ /* 0x000fe200030e060d */
[C---:B------:R-:W-:Y:S02]  /*bb00*/  ISETP.GT.AND P6, PT, R0.reuse, 0xc0, P5 ;  /* 0x000000c00000780c */ /* 0x040fe40002fc4270 */
[----:B------:R-:W-:-:S11]  /*bb10*/  ISETP.GT.AND P5, PT, R0, 0xc8, P5 ;  /* 0x000000c80000780c */ /* 0x000fd60002fa4270 */
[----:B------:R1:W-:Y:S01]  /*bb20*/  @P6 STG.E.U16 desc[UR16][R8.64], R44 ;  /* 0x0000002c08006986 */ /* 0x0003e2000c101510 */
[----:B--2---:R-:W-:-:S05]  /*bb30*/  IADD3 R14, P6, R2, R101, RZ ;  /* 0x00000065020e7210 */ /* 0x004fca0007fde0ff */
[----:B------:R-:W-:Y:S01]  /*bb40*/  IMAD.X R15, R3, 0x1, R13, P6 ;  /* 0x00000001030f7824 */ /* 0x000fe200030e060d */
[C---:B------:R-:W-:Y:S02]  /*bb50*/  ISETP.GT.AND P6, PT, R0.reuse, 0xc0, P4 ;  /* 0x000000c00000780c */ /* 0x040fe400027c4270 */
[----:B------:R-:W-:-:S11]  /*bb60*/  ISETP.GT.AND P4, PT, R0, 0xc8, P4 ;  /* 0x000000c80000780c */ /* 0x000fd60002784270 */
[----:B------:R2:W-:Y:S01]  /*bb70*/  @P6 STG.E.U16 desc[UR16][R14.64], R45 ;  /* 0x0000002d0e006986 */ /* 0x0005e2000c101510 */
[----:B0-----:R-:W-:-:S05]  /*bb80*/  IADD3 R6, P6, R4, R99, RZ ;  /* 0x0000006304067210 */ /* 0x001fca0007fde0ff */
[----:B------:R-:W-:Y:S01]  /*bb90*/  IMAD.X R7, R5, 0x1, R13, P6 ;  /* 0x0000000105077824 */ /* 0x000fe200030e060d */
[----:B-1----:R-:W-:-:S04]  /*bba0*/  IADD3 R8, P6, R4, R101, RZ ;  /* 0x0000006504087210 */ /* 0x002fc80007fde0ff */
[----:B------:R0:W-:Y:S01]  /*bbb0*/  @P5 STG.E.U16 desc[UR16][R6.64], R46 ;  /* 0x0000002e06005986 */ /* 0x0001e2000c101510 */
[----:B------:R-:W-:Y:S01]  /*bbc0*/  ISETP.GT.AND P5, PT, R0, 0xc0, P3 ;  /* 0x000000c00000780c */ /* 0x000fe20001fa4270 */
[--C-:B------:R-:W-:Y:S01]  /*bbd0*/  IMAD.X R9, R5, 0x1, R13.reuse, P6 ;  /* 0x0000000105097824 */ /* 0x100fe200030e060d */
[----:B--2---:R-:W-:Y:S02]  /*bbe0*/  IADD3 R14, P6, R2, R103, RZ ;  /* 0x00000067020e7210 */ /* 0x004fe40007fde0ff */
[C---:B------:R-:W-:Y:S02]  /*bbf0*/  ISETP.GT.AND P3, PT, R0.reuse, 0xc8, P3 ;  /* 0x000000c80000780c */ /* 0x040fe40001f64270 */
[----:B------:R1:W-:Y:S01]  /*bc00*/  @P4 STG.E.U16 desc[UR16][R8.64], R47 ;  /* 0x0000002f08004986 */ /* 0x0003e2000c101510 */
[C---:B------:R-:W-:Y:S01]  /*bc10*/  ISETP.GT.AND P4, PT, R0.reuse, 0xc0, P1 ;  /* 0x000000c00000780c */ /* 0x040fe20000f84270 */
[----:B------:R-:W-:Y:S01]  /*bc20*/  IMAD.X R15, R3, 0x1, R13, P6 ;  /* 0x00000001030f7824 */ /* 0x000fe200030e060d */
[----:B------:R-:W-:-:S02]  /*bc30*/  ISETP.GT.AND P1, PT, R0, 0xc8, P1 ;  /* 0x000000c80000780c */ /* 0x000fc40000f24270 */
[-C--:B0-----:R-:W-:Y:S02]  /*bc40*/  IADD3 R6, P6, R2, R105.reuse, RZ ;  /* 0x0000006902067210 */ /* 0x081fe40007fde0ff */
[----:B------:R0:W-:Y:S03]  /*bc50*/  @P5 STG.E.U16 desc[UR16][R14.64], R48 ;  /* 0x000000300e005986 */ /* 0x0001e6000c101510 */
[--C-:B------:R-:W-:Y:S01]  /*bc60*/  IMAD.X R7, R3, 0x1, R13.reuse, P6 ;  /* 0x0000000103077824 */ /* 0x100fe200030e060d */
[C---:B------:R-:W-:Y:S02]  /*bc70*/  IADD3 R10, P6, R4.reuse, R105, RZ ;  /* 0x00000069040a7210 */ /* 0x040fe40007fde0ff */
[----:B-1----:R-:W-:Y:S02]  /*bc80*/  IADD3 R8, P5, R4, R103, RZ ;  /* 0x0000006704087210 */ /* 0x002fe40007fbe0ff */
[----:B------:R1:W-:Y:S01]  /*bc90*/  @P4 STG.E.U16 desc[UR16][R6.64], R49 ;  /* 0x0000003106004986 */ /* 0x0003e2000c101510 */
[C-C-:B------:R-:W-:Y:S01]  /*bca0*/  IMAD.X R11, R5.reuse, 0x1, R13.reuse, P6 ;  /* 0x00000001050b7824 */ /* 0x140fe200030e060d */
[C---:B------:R-:W-:Y:S01]  /*bcb0*/  ISETP.GT.AND P4, PT, R0.reuse, 0xc0, P2 ;  /* 0x000000c00000780c */ /* 0x040fe20001784270 */
[----:B------:R-:W-:Y:S01]  /*bcc0*/  IMAD.X R9, R5, 0x1, R13, P5 ;  /* 0x0000000105097824 */ /* 0x000fe200028e060d */
[----:B------:R-:W-:-:S02]  /*bcd0*/  ISETP.GT.AND P5, PT, R0, 0xc0, P0 ;  /* 0x000000c00000780c */ /* 0x000fc400007a4270 */
[C---:B------:R-:W-:Y:S02]  /*bce0*/  ISETP.GT.AND P2, PT, R0.reuse, 0xc8, P2 ;  /* 0x000000c80000780c */ /* 0x040fe40001744270 */
[----:B------:R2:W-:Y:S01]  /*bcf0*/  @P3 STG.E.U16 desc[UR16][R8.64], R50 ;  /* 0x0000003208003986 */ /* 0x0005e2000c101510 */
[----:B------:R-:W-:Y:S02]  /*bd00*/  ISETP.GT.AND P0, PT, R0, 0xc8, P0 ;  /* 0x000000c80000780c */ /* 0x000fe40000704270 */
[-C--:B0-----:R-:W-:Y:S01]  /*bd10*/  IADD3 R14, P3, R4, R107.reuse, RZ ;  /* 0x0000006b040e7210 */ /* 0x081fe20007f7e0ff */
[----:B------:R2:W-:Y:S01]  /*bd20*/  @P1 STG.E.U16 desc[UR16][R10.64], R51 ;  /* 0x000000330a001986 */ /* 0x0005e2000c101510 */
[C---:B-1----:R-:W-:Y:S02]  /*bd30*/  IADD3 R6, P6, R2.reuse, R107, RZ ;  /* 0x0000006b02067210 */ /* 0x042fe40007fde0ff */
[----:B------:R-:W-:Y:S01]  /*bd40*/  IADD3 R2, P1, R2, R109, RZ ;  /* 0x0000006d02027210 */ /* 0x000fe20007f3e0ff */
[----:B------:R-:W-:-:S02]  /*bd50*/  IMAD.X R15, R5, 0x1, R13, P3 ;  /* 0x00000001050f7824 */ /* 0x000fc400018e060d */
[C-C-:B------:R-:W-:Y:S01]  /*bd60*/  IMAD.X R7, R3.reuse, 0x1, R13.reuse, P6 ;  /* 0x0000000103077824 */ /* 0x140fe200030e060d */
[----:B------:R-:W-:Y:S01]  /*bd70*/  IADD3 R12, P6, R4, R109, RZ ;  /* 0x0000006d040c7210 */ /* 0x000fe20007fde0ff */
[----:B------:R-:W-:-:S03]  /*bd80*/  IMAD.X R3, R3, 0x1, R13, P1 ;  /* 0x0000000103037824 */ /* 0x000fc600008e060d */
[----:B------:R2:W-:Y:S04]  /*bd90*/  @P4 STG.E.U16 desc[UR16][R6.64], R52 ;  /* 0x0000003406004986 */ /* 0x0005e8000c101510 */
[----:B------:R2:W-:Y:S04]  /*bda0*/  @P5 STG.E.U16 desc[UR16][R2.64], R53 ;  /* 0x0000003502005986 */ /* 0x0005e8000c101510 */
[----:B------:R2:W-:Y:S01]  /*bdb0*/  @P2 STG.E.U16 desc[UR16][R14.64], R54 ;  /* 0x000000360e002986 */ /* 0x0005e2000c101510 */
[----:B------:R-:W-:Y:S05]  /*bdc0*/  @!P0 EXIT ;  /* 0x000000000000894d */ /* 0x000fea0003800000 */
[----:B------:R-:W-:Y:S01]  /*bdd0*/  F2FP.F16.F32.PACK_AB R55, RZ, R55 ;  /* 0x00000037ff37723e */ /* 0x000fe200000000ff */
[----:B------:R-:W-:-:S05]  /*bde0*/  IMAD.X R13, R5, 0x1, R13, P6 ;  /* 0x00000001050d7824 */ /* 0x000fca00030e060d */
[----:B------:R-:W-:Y:S01]  /*bdf0*/  STG.E.U16 desc[UR16][R12.64], R55 ;  /* 0x000000370c007986 */ /* 0x000fe2000c101510 */
[----:B------:R-:W-:Y:S05]  /*be00*/  EXIT ;  /* 0x000000000000794d */ /* 0x000fea0003800000 */
.L_x_9:
[----:B------:R-:W-:-:S13]  /*be10*/  ISETP.NE.AND P0, PT, R4, RZ, PT ;  /* 0x000000ff0400720c */ /* 0x000fda0003f05270 */
[----:B------:R-:W-:Y:S05]  /*be20*/  @P0 EXIT ;  /* 0x000000000000094d */ /* 0x000fea0003800000 */
[----:B------:R-:W-:-:S13]  /*be30*/  ELECT P0, URZ, PT ;  /* 0x00000000003f782f */ /* 0x000fda0003800000 */
[----:B------:R-:W-:Y:S05]  /*be40*/  @!P0 BRA `(.L_x_242) ;  /* 0x00000008000c8947 */ /* 0x000fea0003800000 */
[----:B------:R-:W-:Y:S02]  /*be50*/  ISETP.GE.AND P0, PT, R2, 0x1, PT ;  /* 0x000000010200780c */ /* 0x000fe40003f06270 */
[----:B------:R-:W-:-:S04]  /*be60*/  SHF.R.S32.HI R3, RZ, 0x1f, R6 ;  /* 0x0000001fff037819 */ /* 0x000fc80000011406 */
[----:B------:R-:W-:-:S07]  /*be70*/  LEA.HI R4, R3, R6, RZ, 0x7 ;  /* 0x0000000603047211 */ /* 0x000fce00078f38ff */
[----:B------:R-:W-:Y:S05]  /*be80*/  @!P0 BRA `(.L_x_242) ;  /* 0x0000000400fc8947 */ /* 0x000fea0003800000 */
[----:B------:R-:W1:Y:S01]  /*be90*/  S2R R3, SR_CTAID.X ;  /* 0x0000000000037919 */ /* 0x000e620000002500 */
[----:B------:R-:W-:Y:S01]  /*bea0*/  LOP3.LUT R5, R4, 0xffffff80, RZ, 0xc0, !PT ;  /* 0xffffff8004057812 */ /* 0x000fe200078ec0ff */
[----:B------:R-:W-:Y:S01]  /*beb0*/  ULDC UR4, c[0x0][0x384] ;  /* 0x0000e10000047ab9 */ /* 0x000fe20000000800 */
[C---:B------:R-:W-:Y:S01]  /*bec0*/  LOP3.LUT P0, RZ, R6.reuse, 0x1f, RZ, 0xc0, !PT ;  /* 0x0000001f06ff7812 */ /* 0x040fe2000780c0ff */
[----:B------:R-:W2:Y:S01]  /*bed0*/  S2R R10, SR_CTAID.Y ;  /* 0x00000000000a7919 */ /* 0x000ea20000002600 */
[----:B------:R-:W-:Y:S01]  /*bee0*/  ULDC UR5, c[0x0][0x388] ;  /* 0x0000e20000057ab9 */ /* 0x000fe20000000800 */
[----:B------:R-:W-:Y:S01]  /*bef0*/  IMAD.IADD R5, R6, 0x1, -R5 ;  /* 0x0000000106057824 */ /* 0x000fe200078e0a05 */
[----:B------:R-:W-:Y:S01]  /*bf00*/  LOP3.LUT R20, R0, 0x2, RZ, 0xfc, !PT ;  /* 0x0000000200147812 */ /* 0x000fe200078efcff */
[----:B------:R-:W-:Y:S01]  /*bf10*/  VIADD R21, R2, 0x1 ;  /* 0x0000000102157836 */ /* 0x000fe20000000000 */
[----:B------:R-:W-:Y:S01]  /*bf20*/  CS2R R6, SRZ ;  /* 0x0000000000067805 */ /* 0x000fe2000001ff00 */
[----:B------:R-:W-:Y:S01]  /*bf30*/  IMAD.MOV.U32 R4, RZ, RZ, RZ ;  /* 0x000000ffff047224 */ /* 0x000fe200078e00ff */
[----:B------:R-:W-:-:S02]  /*bf40*/  ISETP.NE.AND P1, PT, R5, RZ, PT ;  /* 0x000000ff0500720c */ /* 0x000fc40003f25270 */
[----:B------:R-:W-:Y:S02]  /*bf50*/  CS2R R8, SRZ ;  /* 0x0000000000087805 */ /* 0x000fe4000001ff00 */
[----:B------:R-:W-:Y:S01]  /*bf60*/  ISETP.NE.OR P0, PT, R5, RZ, !P0 ;  /* 0x000000ff0500720c */ /* 0x000fe20004705670 */
[----:B------:R-:W-:Y:S02]  /*bf70*/  IMAD.MOV.U32 R5, RZ, RZ, 0x1 ;  /* 0x00000001ff057424 */ /* 0x000fe400078e00ff */
[----:B-1----:R-:W-:-:S04]  /*bf80*/  IMAD.SHL.U32 R16, R3, 0x100, RZ ;  /* 0x0000010003107824 */ /* 0x002fc800078e00ff */
[----:B------:R-:W-:-:S04]  /*bf90*/  IMAD.HI.U32 R3, R16, UR4, RZ ;  /* 0x0000000410037c27 */ /* 0x000fc8000f8e00ff */
[----:B--2---:R-:W-:Y:S01]  /*bfa0*/  IMAD.SHL.U32 R18, R10, 0x40, RZ ;  /* 0x000000400a127824 */ /* 0x004fe200078e00ff */
[----:B------:R-:W-:-:S07]  /*bfb0*/  SHF.R.U32.HI R3, RZ, UR5, R3 ;  /* 0x00000005ff037c19 */ /* 0x000fce0008011603 */
.L_x_246:
[----:B0----5:R-:W0:Y:S01]  /*bfc0*/  S2R R11, SR_CgaCtaId ;  /* 0x00000000000b7919 */ /* 0x021e220000008800 */
[----:B------:R-:W-:-:S04]  /*bfd0*/  MOV R10, 0x400 ;  /* 0x00000400000a7802 */ /* 0x000fc80000000f00 */
[----:B0-----:R-:W-:Y:S02]  /*bfe0*/  LEA R19, R11, R10, 0x18 ;  /* 0x0000000a0b137211 */ /* 0x001fe400078ec0ff */
[----:B------:R-:W-:-:S03]  /*bff0*/  SHF.L.U32 R10, R5, 0x1f, RZ ;  /* 0x0000001f050a7819 */ /* 0x000fc600000006ff */
[----:B------:R-:W-:-:S07]  /*c000*/  IMAD R17, R4, 0x8, R19 ;  /* 0x0000000804117824 */ /* 0x000fce00078e0213 */
.L_x_243:
[----:B0-----:R0:W1:Y:S02]  /*c010*/  SYNCS.PHASECHK.TRANS64.TRYWAIT P2, [R17+URZ+0x32028], R10 ;  /* 0x0320280a110075a7 */ /* 0x001064000804017f */
[----:B-1----:R-:W-:Y:S05]  /*c020*/  @!P2 NANOSLEEP.SYNCS 0x989680 ;  /* 0x009896800000a95d */ /* 0x002fea0003900000 */
[----:B------:R-:W1:Y:S02]  /*c030*/  @!P2 SYNCS.PHASECHK.TRANS64 P2, [R17+URZ+0x32028], R10 ;  /* 0x0320280a1100a5a7 */ /* 0x000e64000804007f */
[----:B-1----:R-:W-:Y:S05]  /*c040*/  @!P2 BRA `(.L_x_243) ;  /* 0xfffffffc00f0a947 */ /* 0x002fea000383ffff */
[----:B0-----:R-:W0:Y:S02]  /*c050*/  @!P1 LDC R10, c[0x0][0x580] ;  /* 0x00016000ff0a9b82 */ /* 0x001e240000000800 */
[----:B0-----:R0:W-:Y:S02]  /*c060*/  @!P1 SYNCS.ARRIVE.TRANS64 RZ, [R17+URZ+0x32000], R10 ;  /* 0x0320000a11ff99a7 */ /* 0x0011e4000800003f */
[----:B0-----:R-:W-:-:S04]  /*c070*/  PRMT R10, R20, 0x9910, RZ ;  /* 0x00009910140a7816 */ /* 0x001fc800000000ff */
[----:B------:R-:W-:-:S13]  /*c080*/  ISETP.NE.AND P2, PT, R10, 0x2, PT ;  /* 0x000000020a00780c */ /* 0x000fda0003f45270 */
[----:B------:R-:W-:Y:S05]  /*c090*/  @P2 BRA `(.L_x_244) ;  /* 0x0000000000042947 */ /* 0x000fea0003800000 */
[----:B------:R-:W-:Y:S01]  /*c0a0*/  BPT.TRAP 0x1 ;  /* 0x000000040000795c */ /* 0x000fe20000300000 */
.L_x_244:
[----:B------:R-:W-:Y:S05]  /*c0b0*/  @P0 BRA `(.L_x_245) ;  /* 0x0000000000040947 */ /* 0x000fea0003800000 */
[----:B------:R-:W-:Y:S01]  /*c0c0*/  BPT.TRAP 0x1 ;  /* 0x000000040000795c */ /* 0x000fe20000300000 */
.L_x_245:
[----:B------:R-:W0:Y:S01]  /*c0d0*/  LDC R13, c[0x0][0x380] ;  /* 0x0000e000ff0d7b82 */ /* 0x000e220000000800 */
[----:B------:R-:W-:Y:S01]  /*c0e0*/  R2UR UR4, R3 ;  /* 0x00000000030472ca */ /* 0x000fe200000e0000 */
[----:B------:R-:W-:Y:S01]  /*c0f0*/  ULDC UR14, c[0x0][0x38c] ;  /* 0x0000e300000e7ab9 */ /* 0x000fe20000000800 */
[----:B------:R-:W-:Y:S01]  /*c100*/  R2UR UR13, R16 ;  /* 0x00000000100d72ca */ /* 0x000fe200000e0000 */
[----:B------:R-:W-:Y:S01]  /*c110*/  UISETP.NE.AND UP0, UPT, UR14, 0x1, UPT ;  /* 0x000000010e00788c */ /* 0x000fe2000bf05270 */
[C---:B------:R-:W-:Y:S01]  /*c120*/  R2UR UR18, R8.reuse ;  /* 0x00000000081272ca */ /* 0x040fe200000e0000 */
[----:B------:R-:W-:Y:S01]  /*c130*/  VIADD R8, R8, 0x1 ;  /* 0x0000000108087836 */ /* 0x000fe20000000000 */
[----:B------:R-:W-:Y:S01]  /*c140*/  ULDC UR24, c[0x0][0x398] ;  /* 0x0000e60000187ab9 */ /* 0x000fe20000000800 */
[----:B------:R-:W1:Y:S01]  /*c150*/  LDC.64 R10, c[0x0][0x3f8] ;  /* 0x0000fe00ff0a7b82 */ /* 0x000e620000000a00 */
[----:B------:R-:W-:Y:S01]  /*c160*/  R2UR UR16, R4 ;  /* 0x00000000041072ca */ /* 0x000fe200000e0000 */
[----:B------:R-:W-:Y:S01]  /*c170*/  ULDC UR12, c[0x0][0x3ec] ;  /* 0x0000fb00000c7ab9 */ /* 0x000fe20000000800 */
[----:B------:R-:W-:Y:S01]  /*c180*/  R2UR UR17, R17 ;  /* 0x00000000111172ca */ /* 0x000fe200000e0000 */
[----:B------:R-:W-:Y:S01]  /*c190*/  VIADD R21, R21, 0xffffffff ;  /* 0xffffffff15157836 */ /* 0x000fe20000000000 */
[----:B------:R-:W-:Y:S01]  /*c1a0*/  ULDC.64 UR28, c[0x0][0x198] ;  /* 0x00006600001c7ab9 */ /* 0x000fe20000000a00 */
[----:B------:R-:W-:Y:S01]  /*c1b0*/  ULDC.64 UR20, c[0x0][0x3f0] ;  /* 0x0000fc0000147ab9 */ /* 0x000fe20000000a00 */
[----:B------:R-:W-:Y:S01]  /*c1c0*/  @UP0 ULDC.64 UR8, c[0x0][0x390] ;  /* 0x0000e40000080ab9 */ /* 0x000fe20000000a00 */
[----:B---34-:R-:W1:Y:S01]  /*c1d0*/  LDC.64 R14, c[0x0][0x3d0] ;  /* 0x0000f400ff0e7b82 */ /* 0x018e620000000a00 */
[----:B------:R-:W-:Y:S01]  /*c1e0*/  ISETP.GT.AND P6, PT, R21, 0x1, PT ;  /* 0x000000011500780c */ /* 0x000fe20003fc4270 */
[----:B------:R-:W-:Y:S01]  /*c1f0*/  USHF.L.U32 UR18, UR18, 0x6, URZ ;  /* 0x0000000612127899 */ /* 0x000fe2000800063f */
[----:B------:R-:W-:Y:S01]  /*c200*/  UMOV UR26, 0x0 ;  /* 0x00000000001a7882 */ /* 0x000fe20000000000 */
[----:B------:R-:W-:-:S04]  /*c210*/  UMOV UR27, 0x10000000 ;  /* 0x10000000001b7882 */ /* 0x000fc80000000000 */
[----:B------:R-:W2:Y:S01]  /*c220*/  LDC R12, c[0x0][0x400] ;  /* 0x00010000ff0c7b82 */ /* 0x000ea20000000800 */
[----:B0-----:R-:W-:Y:S01]  /*c230*/  ISETP.NE.AND P2, PT, R13, 0x1, PT ;  /* 0x000000010d00780c */ /* 0x001fe20003f45270 */
[----:B------:R-:W-:-:S12]  /*c240*/  UIADD3 UR17, UR17, 0x32000, URZ ;  /* 0x0003200011117890 */ /* 0x000fd8000fffe03f */
[----:B------:R-:W-:Y:S01]  /*c250*/  @P2 IMAD.U32 R22, RZ, RZ, UR4 ;  /* 0x00000004ff162e24 */ /* 0x000fe2000f8e00ff */
[----:B------:R-:W-:Y:S01]  /*c260*/  ULDC.64 UR4, c[0x0][0x3c8] ;  /* 0x0000f20000047ab9 */ /* 0x000fe20000000a00 */
[----:B-1----:R-:W-:Y:S02]  /*c270*/  IMAD R11, R7, R14, R11 ;  /* 0x0000000e070b7224 */ /* 0x002fe400078e020b */
[----:B------:R-:W-:Y:S01]  /*c280*/  IMAD R10, R9, UR5, R10 ;  /* 0x00000005090a7c24 */ /* 0x000fe2000f8e020a */
[----:B------:R-:W-:Y:S02]  /*c290*/  @P2 R2UR UR13, R22 ;  /* 0x00000000160d22ca */ /* 0x000fe400000e0000 */
[----:B------:R-:W-:Y:S01]  /*c2a0*/  ISETP.NE.AND P2, PT, R8, UR15, PT ;  /* 0x0000000f08007c0c */ /* 0x000fe2000bf45270 */
[----:B------:R-:W-:Y:S02]  /*c2b0*/  IMAD.U32 R11, R11, 0x20, R10 ;  /* 0x000000200b0b7824 */ /* 0x000fe400078e000a */
[----:B--2---:R-:W-:Y:S01]  /*c2c0*/  IMAD R12, R6, R15, R12 ;  /* 0x0000000f060c7224 */ /* 0x004fe200078e020c */
[----:B------:R-:W-:Y:S01]  /*c2d0*/  SEL R8, R8, RZ, P2 ;  /* 0x000000ff08087207 */ /* 0x000fe20001000000 */
[----:B------:R-:W0:Y:S02]  /*c2e0*/  LDC.64 R14, c[0x0][0x3e0] ;  /* 0x0000f800ff0e7b82 */ /* 0x000e240000000a00 */
[----:B------:R-:W-:-:S04]  /*c2f0*/  IMAD.U32 R11, R12, 0x400, R11 ;  /* 0x000004000c0b7824 */ /* 0x000fc800078e000b */
[----:B------:R-:W-:Y:S01]  /*c300*/  UIMAD.WIDE.U32 UR6, UR13, UR8, URZ ;  /* 0x000000080d0672a5 */ /* 0x000fe2000f8e003f */
[----:B------:R-:W-:Y:S01]  /*c310*/  R2UR UR25, R11 ;  /* 0x000000000b1972ca */ /* 0x000fe200000e0000 */
[----:B------:R-:W-:Y:S01]  /*c320*/  UIADD3 UR6, -UR13, URZ, URZ ;  /* 0x0000003f0d067290 */ /* 0x000fe2000fffe13f */
[----:B------:R-:W-:Y:S01]  /*c330*/  VIADD R11, R6, 0x1 ;  /* 0x00000001060b7836 */ /* 0x000fe20000000000 */
[----:B------:R-:W-:Y:S01]  /*c340*/  UMOV UR5, UR13 ;  /* 0x0000000d00057c82 */ /* 0x000fe20008000000 */
[----:B------:R-:W-:Y:S02]  /*c350*/  @UP0 USHF.R.U32.HI UR5, URZ, UR9, UR7 ;  /* 0x000000093f050299 */ /* 0x000fe40008011607 */
[----:B------:R-:W-:Y:S01]  /*c360*/  UISETP.NE.AND UP0, UPT, UR24, 0x1, UPT ;  /* 0x000000011800788c */ /* 0x000fe2000bf05270 */
[----:B------:R-:W-:Y:S01]  /*c370*/  IMAD R10, R13, UR6, R16 ;  /* 0x000000060d0a7c24 */ /* 0x000fe2000f8e0210 */
[----:B------:R-:W-:Y:S01]  /*c380*/  R2UR UR7, R19 ;  /* 0x00000000130772ca */ /* 0x000fe200000e0000 */
[----:B------:R-:W-:Y:S01]  /*c390*/  VIADD R13, R9, 0x1 ;  /* 0x00000001090d7836 */ /* 0x000fe20000000000 */
[----:B------:R-:W-:Y:S01]  /*c3a0*/  ULDC.64 UR8, c[0x0][0x3c0] ;  /* 0x0000f00000087ab9 */ /* 0x000fe20000000a00 */
[----:B------:R-:W-:Y:S01]  /*c3b0*/  @P2 IMAD.MOV R13, RZ, RZ, R9 ;  /* 0x000000ffff0d2224 */ /* 0x000fe200078e0209 */
[----:B------:R-:W-:Y:S01]  /*c3c0*/  R2UR UR19, R10 ;  /* 0x000000000a1372ca */ /* 0x000fe200000e0000 */
[C---:B------:R-:W-:Y:S01]  /*c3d0*/  IMAD R19, R4.reuse, 0x2000, R19 ;  /* 0x0000200004137824 */ /* 0x040fe200078e0213 */
[----:B------:R-:W-:Y:S01]  /*c3e0*/  UMOV UR22, UR5 ;  /* 0x0000000500167c82 */ /* 0x000fe20008000000 */
[----:B------:R-:W-:Y:S01]  /*c3f0*/  VIADD R10, R7, 0x1 ;  /* 0x00000001070a7836 */ /* 0x000fe20000000000 */
[----:B------:R-:W-:Y:S01]  /*c400*/  UIADD3 UR6, UP1, UR28, 0xf0, URZ ;  /* 0x000000f01c067890 */ /* 0x000fe2000ff3e03f */
[----:B0-----:R-:W-:Y:S01]  /*c410*/  ISETP.NE.AND P3, PT, R13, R14, PT ;  /* 0x0000000e0d00720c */ /* 0x001fe20003f65270 */
[----:B------:R-:W-:Y:S01]  /*c420*/  @UP0 ULDC UR10, c[0x0][0x39c] ;  /* 0x0000e700000a0ab9 */ /* 0x000fe20000000800 */
[----:B------:R-:W-:Y:S01]  /*c430*/  @UP0 ULDC UR30, c[0x0][0x3a0] ;  /* 0x0000e800001e0ab9 */ /* 0x000fe20000000800 */
[----:B------:R-:W-:Y:S01]  /*c440*/  UIMAD.WIDE.U32 UR10, UR5, UR10, URZ ;  /* 0x0000000a050a72a5 */ /* 0x000fe2000f8e003f */
[----:B------:R-:W-:Y:S01]  /*c450*/  R2UR UR23, R19 ;  /* 0x00000000131772ca */ /* 0x000fe200000e0000 */
[----:B------:R-:W-:Y:S01]  /*c460*/  ULEA UR16, UR16, UR7, 0xf ;  /* 0x0000000710107291 */ /* 0x000fe2000f8e783f */
[----:B------:R-:W-:Y:S01]  /*c470*/  VIADD R4, R4, 0x1 ;  /* 0x0000000104047836 */ /* 0x000fe20000000000 */
[----:B------:R-:W-:-:S02]  /*c480*/  @UP0 USHF.R.U32.HI UR22, URZ, UR30, UR11 ;  /* 0x0000001e3f160299 */ /* 0x000fc4000801160b */
[----:B------:R-:W-:Y:S01]  /*c490*/  UIMAD UR19, UR19, UR8, UR12 ;  /* 0x00000008131372a4 */ /* 0x000fe2000f8e020c */
[----:B------:R-:W-:Y:S01]  /*c4a0*/  R2UR UR12, R9 ;  /* 0x00000000090c72ca */ /* 0x000fe200000e0000 */
[----:B------:R-:W-:Y:S01]  /*c4b0*/  UIADD3 UR7, -UR5, URZ, URZ ;  /* 0x0000003f05077290 */ /* 0x000fe2000fffe13f */
[----:B------:R-:W-:Y:S01]  /*c4c0*/  R2UR UR10, R18 ;  /* 0x00000000120a72ca */ /* 0x000fe200000e0000 */
[----:B------:R-:W-:Y:S01]  /*c4d0*/  UIADD3 UR8, -UR22, URZ, URZ ;  /* 0x0000003f16087290 */ /* 0x000fe2000fffe13f */
[----:B------:R-:W-:Y:S01]  /*c4e0*/  @P3 IMAD.MOV R10, RZ, RZ, R7 ;  /* 0x000000ffff0a3224 */ /* 0x000fe200078e0207 */
[----:B------:R-:W-:Y:S01]  /*c4f0*/  UIMAD UR7, UR14, UR7, UR13 ;  /* 0x000000070e0772a4 */ /* 0x000fe2000f8e020d */
[----:B------:R-:W-:Y:S01]  /*c500*/  R2UR UR13, R7 ;  /* 0x00000000070d72ca */ /* 0x000fe200000e0000 */
[----:B------:R-:W-:Y:S01]  /*c510*/  UIMAD UR5, UR24, UR8, UR5 ;  /* 0x00000008180572a4 */ /* 0x000fe2000f8e0205 */
[----:B------:R-:W-:Y:S01]  /*c520*/  R2UR UR14, R6 ;  /* 0x00000000060e72ca */ /* 0x000fe200000e0000 */
[----:B------:R-:W-:Y:S01]  /*c530*/  UIADD3 UR28, UP2, UR28, 0x270, URZ ;  /* 0x000002701c1c7890 */ /* 0x000fe2000ff5e03f */
[----:B------:R-:W-:Y:S01]  /*c540*/  ISETP.NE.AND P4, PT, R10, R15, PT ;  /* 0x0000000f0a00720c */ /* 0x000fe20003f85270 */
[----:B------:R-:W-:Y:S01]  /*c550*/  UIMAD UR20, UR7, UR9, UR20 ;  /* 0x00000009071472a4 */ /* 0x000fe2000f8e0214 */
[C---:B------:R-:W-:Y:S01]  /*c560*/  ISETP.NE.AND P5, PT, R4.reuse, 0x5, PT ;  /* 0x000000050400780c */ /* 0x040fe20003fa5270 */
[----:B------:R-:W-:Y:S01]  /*c570*/  UIMAD UR21, UR5, UR4, UR21 ;  /* 0x00000004051572a4 */ /* 0x000fe2000f8e0215 */
[----:B------:R-:W-:Y:S01]  /*c580*/  SEL R9, R13, RZ, P3 ;  /* 0x000000ff0d097207 */ /* 0x000fe20001800000 */
[----:B------:R-:W-:Y:S01]  /*c590*/  UIADD3.X UR7, URZ, UR29, URZ, UP1, !UPT ;  /* 0x0000001d3f077290 */ /* 0x000fe20008ffe43f */
[----:B------:R-:W-:Y:S01]  /*c5a0*/  SEL R12, RZ, 0x1, P5 ;  /* 0x00000001ff0c7807 */ /* 0x000fe20002800000 */
[----:B------:R-:W-:Y:S01]  /*c5b0*/  UPRMT UR4, UR25, 0x5410, URZ ;  /* 0x0000541019047896 */ /* 0x000fe2000800003f */
[----:B------:R-:W-:Y:S01]  /*c5c0*/  SEL R4, R4, RZ, P5 ;  /* 0x000000ff04047207 */ /* 0x000fe20002800000 */
[----:B------:R-:W-:Y:S01]  /*c5d0*/  UIADD3 UR8, UR23, 0x28000, URZ ;  /* 0x0002800017087890 */ /* 0x000fe2000fffe03f */
[----:B------:R-:W-:Y:S01]  /*c5e0*/  LOP3.LUT R5, R5, R12, RZ, 0x3c, !PT ;  /* 0x0000000c05057212 */ /* 0x000fe200078e3cff */
[----:B------:R-:W-:Y:S01]  /*c5f0*/  UIADD3.X UR29, URZ, UR29, URZ, UP2, !UPT ;  /* 0x0000001d3f1d7290 */ /* 0x000fe200097fe43f */
[----:B------:R-:W-:Y:S01]  /*c600*/  SEL R7, R10, RZ, P4 ;  /* 0x000000ff0a077207 */ /* 0x000fe20002000000 */
[----:B------:R-:W-:Y:S01]  /*c610*/  UMOV UR9, UR17 ;  /* 0x0000001100097c82 */ /* 0x000fe20008000000 */
[----:B------:R-:W-:Y:S01]  /*c620*/  UMOV UR11, UR18 ;  /* 0x00000012000b7c82 */ /* 0x000fe20008000000 */
[----:B------:R-:W-:Y:S01]  /*c630*/  @P4 IMAD.MOV R11, RZ, RZ, R6 ;  /* 0x000000ffff0b4224 */ /* 0x000fe200078e0206 */
[----:B------:R1:W-:Y:S03]  /*c640*/  UTMALDG.5D.IM2COL [UR16], [UR6], UR4 ;  /* 0x00000010060073b4 */ /* 0x0003e60008060004 */
[----:B------:R-:W-:Y:S01]  /*c650*/  IMAD.MOV.U32 R6, RZ, RZ, R11 ;  /* 0x000000ffff067224 */ /* 0x000fe200078e000b */
[----:B------:R1:W-:Y:S02]  /*c660*/  UTMALDG.5D [UR8], [UR28], desc[UR26] ;  /* 0x00001a081c0075b4 */ /* 0x0003e40008021000 */
[----:B-1----:R-:W-:Y:S05]  /*c670*/  @P6 BRA `(.L_x_246) ;  /* 0xfffffff800506947 */ /* 0x002fea000383ffff */
.L_x_242:
[----:B------:R-:W-:Y:S01]  /*c680*/  ISETP.GE.U32.AND P2, PT, R2, 0x5, PT ;  /* 0x000000050200780c */ /* 0x000fe20003f46070 */
[----:B------:R-:W-:Y:S05]  /*c690*/  WARPSYNC.ALL ;  /* 0x0000000000007948 */ /* 0x000fea0003800000 */
[----:B------:R-:W-:-:S07]  /*c6a0*/  ELECT P1, URZ, PT ;  /* 0x00000000003f782f */ /* 0x000fce0003820000 */
[----:B------:R-:W-:-:S05]  /*c6b0*/  @P2 IMAD.WIDE.U32 R4, R2, -0x33333333, RZ ;  /* 0xcccccccd02042825 */ /* 0x000fca00078e00ff */
[----:B------:R-:W-:-:S04]  /*c6c0*/  @P2 SHF.R.U32.HI R3, RZ, 0x2, R5 ;  /* 0x00000002ff032819 */ /* 0x000fc80000011605 */
[----:B------:R-:W-:-:S04]  /*c6d0*/  @P2 LOP3.LUT R3, R3, 0x1, RZ, 0xc0, !PT ;  /* 0x0000000103032812 */ /* 0x000fc800078ec0ff */
[----:B------:R-:W-:Y:S01]  /*c6e0*/  @P2 ISETP.NE.U32.AND P0, PT, R3, 0x1, PT ;  /* 0x000000010300280c */ /* 0x000fe20003f05070 */
[----:B------:R-:W-:-:S12]  /*c6f0*/  @!P1 EXIT ;  /* 0x000000000000994d */ /* 0x000fd80003800000 */
[----:B------:R-:W-:Y:S02]  /*c700*/  LOP3.LUT R0, R0, 0x2, RZ, 0xfc, !PT ;  /* 0x0000000200007812 */ /* 0x000fe400078efcff */
[----:B------:R-:W-:Y:S02]  /*c710*/  @P2 ISETP.NE.U32.AND.EX P0, PT, RZ, RZ, PT, P0 ;  /* 0x000000ffff00220c */ /* 0x000fe40003f05100 */
[----:B------:R-:W-:Y:S01]  /*c720*/  ISETP.NE.AND P1, PT, R0, 0x3, PT ;  /* 0x000000030000780c */ /* 0x000fe20003f25270 */
[----:B------:R-:W-:Y:S01]  /*c730*/  IMAD.MOV.U32 R0, RZ, RZ, 0x1 ;  /* 0x00000001ff007424 */ /* 0x000fe200078e00ff */
[----:B------:R-:W-:-:S11]  /*c740*/  @P2 SEL R0, RZ, 0x1, !P0 ;  /* 0x00000001ff002807 */ /* 0x000fd60004000000 */
[----:B------:R-:W-:Y:S05]  /*c750*/  @!P1 BRA `(.L_x_247) ;  /* 0x0000000000049947 */ /* 0x000fea0003800000 */
[----:B------:R-:W-:Y:S01]  /*c760*/  BPT.TRAP 0x1 ;  /* 0x000000040000795c */ /* 0x000fe20000300000 */
.L_x_247:
[----:B------:R-:W1:Y:S01]  /*c770*/  S2R R6, SR_CgaCtaId ;  /* 0x0000000000067919 */ /* 0x000e620000008800 */
[----:B------:R-:W-:Y:S01]  /*c780*/  IMAD.WIDE.U32 R4, R2, -0x33333333, RZ ;  /* 0xcccccccd02047825 */ /* 0x000fe200078e00ff */
[----:B------:R-:W-:-:S04]  /*c790*/  MOV R3, 0x400 ;  /* 0x0000040000037802 */ /* 0x000fc80000000f00 */
[----:B------:R-:W-:-:S05]  /*c7a0*/  SHF.R.U32.HI R5, RZ, 0x2, R5 ;  /* 0x00000002ff057819 */ /* 0x000fca0000011605 */
[----:B------:R-:W-:Y:S01]  /*c7b0*/  IMAD R2, R5, -0x5, R2 ;  /* 0xfffffffb05027824 */ /* 0x000fe200078e0202 */
[----:B------:R-:W-:Y:S02]  /*c7c0*/  SHF.L.U32 R5, R0, 0x1f, RZ ;  /* 0x0000001f00057819 */ /* 0x000fe400000006ff */
[----:B-1----:R-:W-:-:S05]  /*c7d0*/  LEA R3, R6, R3, 0x18 ;  /* 0x0000000306037211 */ /* 0x002fca00078ec0ff */
[----:B------:R-:W-:-:S04]  /*c7e0*/  VIADD R3, R3, 0x32028 ;  /* 0x0003202803037836 */ /* 0x000fc80000000000 */
[----:B------:R-:W-:-:S07]  /*c7f0*/  IMAD R4, R2, 0x8, R3 ;  /* 0x0000000802047824 */ /* 0x000fce00078e0203 */
.L_x_248:
[----:B-1----:R1:W2:Y:S02]  /*c800*/  SYNCS.PHASECHK.TRANS64.TRYWAIT P0, [R4+URZ], R5 ;  /* 0x00000005040075a7 */ /* 0x0022a4000800017f */
[----:B--2---:R-:W-:Y:S05]  /*c810*/  @!P0 NANOSLEEP.SYNCS 0x989680 ;  /* 0x009896800000895d */ /* 0x004fea0003900000 */
[----:B------:R-:W2:Y:S02]  /*c820*/  @!P0 SYNCS.PHASECHK.TRANS64 P0, [R4+URZ], R5 ;  /* 0x00000005040085a7 */ /* 0x000ea4000800007f */
[----:B--2---:R-:W-:Y:S05]  /*c830*/  @!P0 BRA `(.L_x_248) ;  /* 0xfffffffc00f08947 */ /* 0x004fea000383ffff */
[----:B------:R-:W-:-:S05]  /*c840*/  VIADD R2, R2, 0x1 ;  /* 0x0000000102027836 */ /* 0x000fca0000000000 */
[----:B------:R-:W-:-:S04]  /*c850*/  ISETP.NE.AND P0, PT, R2, 0x5, PT ;  /* 0x000000050200780c */ /* 0x000fc80003f05270 */
[----:B-1----:R-:W-:Y:S02]  /*c860*/  SEL R5, RZ, 0x1, P0 ;  /* 0x00000001ff057807 */ /* 0x002fe40000000000 */
[----:B------:R-:W-:Y:S02]  /*c870*/  SEL R2, R2, RZ, P0 ;  /* 0x000000ff02027207 */ /* 0x000fe40000000000 */
[----:B------:R-:W-:-:S03]  /*c880*/  LOP3.LUT R7, R0, R5, RZ, 0x3c, !PT ;  /* 0x0000000500077212 */ /* 0x000fc600078e3cff */
[----:B------:R-:W-:Y:S01]  /*c890*/  IMAD R0, R2, 0x8, R3 ;  /* 0x0000000802007824 */ /* 0x000fe200078e0203 */
[----:B------:R-:W-:-:S07]  /*c8a0*/  SHF.L.U32 R5, R7, 0x1f, RZ ;  /* 0x0000001f07057819 */ /* 0x000fce00000006ff */
.L_x_249:
        /* <DEDUP_REMOVED lines=11> */
.L_x_250:
        /* <DEDUP_REMOVED lines=11> */
.L_x_251:
        /* <DEDUP_REMOVED lines=11> */
.L_x_252:
[----:B-1----:R1:W2:Y:S02]  /*cac0*/  SYNCS.PHASECHK.TRANS64.TRYWAIT P0, [R2+URZ], R3 ;  /* 0x00000003020075a7 */ /* 0x0022a4000800017f */
[----:B--2---:R-:W-:Y:S05]  /*cad0*/  @!P0 NANOSLEEP.SYNCS 0x989680 ;  /* 0x009896800000895d */ /* 0x004fea0003900000 */
[----:B------:R-:W2:Y:S02]  /*cae0*/  @!P0 SYNCS.PHASECHK.TRANS64 P0, [R2+URZ], R3 ;  /* 0x00000003020085a7 */ /* 0x000ea4000800007f */
[----:B--2---:R-:W-:Y:S05]  /*caf0*/  @P0 EXIT ;  /* 0x000000000000094d */ /* 0x004fea0003800000 */
[----:B------:R-:W-:Y:S05]  /*cb00*/  BRA `(.L_x_252) ;  /* 0xfffffffc00ec7947 */ /* 0x000fea000383ffff */
.L_x_253:
[----:B------:R-:W-:-:S00]  /*cb10*/  BRA `(.L_x_253) ;  /* 0xfffffffc00fc7947 */ /* 0x000fc0000383ffff */
[----:B------:R-:W-:-:S00]  /*cb20*/  NOP ;  /* 0x0000000000007918 */ /* 0x000fc00000000000 */
        /* <DEDUP_REMOVED lines=13> */
.L_x_254:


//--------------------- .nv.shared._ZN7cutlass13device_kernelINS_4conv6kernel13ConvUniversalINS1_16ConvProblemShapeILNS1_8OperatorE1ELi3EEENS1_10collective14CollectiveConvINS1_46MainloopSm90TmaGmmaWarpSpecializedImplicitGemmILS5_1ELi5ELi3EN4cute5tupleIJNSA_1CILi1EEESD_SD_EEENS1_36KernelImplicitTmaWarpSpecializedSm90ELi1EEENSB_IJNSC_ILi256EEENSC_ILi64EEENSB_IJSI_EEEEEENS_6half_tESL_NSA_8TiledMMAINSA_8MMA_AtomIJNSA_4SM904GMMA25MMA_64x64x16_F32F16F16_SSILNSP_5MajorE0ELSR_1ELNSP_7ScaleInE1ELSS_1EEEEEENSA_6LayoutISE_NSB_IJNSC_ILi0EEESW_SW_EEEEENSB_IJNSA_10UnderscoreESZ_SZ_EEEEENS7_6detail26Sm90ImplicitGemmTileTraitsINSA_20SM90_TMA_LOAD_IM2COLENSA_14ComposedLayoutINSA_7SwizzleILi3ELi4ELi3EEENSA_18smem_ptr_flag_bitsILi16EEENSV_INSB_IJNSB_IJNSC_ILi8EEENSC_ILi32EEEEEENSB_IJSI_SD_EEENSB_IJSD_NSC_ILi5EEEEEEEEENSB_IJNSB_IJSI_NSC_ILi512EEEEEENSB_IJSD_SW_EEENSB_IJSW_NSC_ILi16384EEEEEEEEEEEEEvEENS13_INSA_13SM90_TMA_LOADENS15_IS17_S19_NSV_INSB_IJS1D_NSB_IJS1A_S1A_EEES1F_EEENSB_IJS1J_S1I_NSB_IJSW_NSC_ILi4096EEEEEEEEEEEEEvEEEENS_8epilogue10collective6detail29Sm90TmaWarpSpecializedAdapterINS21_15DefaultEpilogueISL_NSB_IJNSB_IJllllEEESD_SW_EEES26_NS20_6thread17LinearCombinationISL_Li1EffLNS27_9ScaleType4KindE0ELNS_15FloatRoundStyleE2ESL_EENS_4gemm15EpilogueDefaultEEEEEvvEEEEvNT_6ParamsE --------------------------
	.section	.nv.shared._ZN7cutlass13device_kernelINS_4conv6kernel13ConvUniversalINS1_16ConvProblemShapeILNS1_8OperatorE1ELi3EEENS1_10collective14CollectiveConvINS1_46MainloopSm90TmaGmmaWarpSpecializedImplicitGemmILS5_1ELi5ELi3EN4cute5tupleIJNSA_1CILi1EEESD_SD_EEENS1_36KernelImplicitTmaWarpSpecializedSm90ELi1EEENSB_IJNSC_ILi256EEENSC_ILi64EEENSB_IJSI_EEEEEENS_6half_tESL_NSA_8TiledMMAINSA_8MMA_AtomIJNSA_4SM904GMMA25MMA_64x64x16_F32F16F16_SSILNSP_5MajorE0ELSR_1ELNSP_7ScaleInE1ELSS_1EEEEEENSA_6LayoutISE_NSB_IJNSC_ILi0EEESW_SW_EEEEENSB_IJNSA_10UnderscoreESZ_SZ_EEEEENS7_6detail26Sm90ImplicitGemmTileTraitsINSA_20SM90_TMA_LOAD_IM2COLENSA_14ComposedLayoutINSA_7SwizzleILi3ELi4ELi3EEENSA_18smem_ptr_flag_bitsILi16EEENSV_INSB_IJNSB_IJNSC_ILi8EEENSC_ILi32EEEEEENSB_IJSI_SD_EEENSB_IJSD_NSC_ILi5EEEEEEEEENSB_IJNSB_IJSI_NSC_ILi512EEEEEENSB_IJSD_SW_EEENSB_IJSW_NSC_ILi16384EEEEEEEEEEEEEvEENS13_INSA_13SM90_TMA_LOADENS15_IS17_S19_NSV_INSB_IJS1D_NSB_IJS1A_S1A_EEES1F_EEENSB_IJS1J_S1I_NSB_IJSW_NSC_ILi4096EEEEEEEEEEEEEvEEEENS_8epilogue10collective6detail29Sm90TmaWarpSpecializedAdapterINS21_15DefaultEpilogueISL_NSB_IJNSB_IJllllEEESD_SW_EEES26_NS20_6thread17LinearCombinationISL_Li1EffLNS27_9ScaleType4KindE0ELNS_15FloatRoundStyleE2ESL_EENS_4gemm15EpilogueDefaultEEEEEvvEEEEvNT_6ParamsE,"aw",@nobits
	.sectionflags	@""
	.align	16
	.zero		1024


//--------------------- .nv.shared.reserved.0     --------------------------
	.section	.nv.shared.reserved.0,"aw",@nobits
	.weak		__nv_reservedSMEM_offset_0_alias
	.size		__nv_reservedSMEM_offset_0_alias, 0, 0
	.other		__nv_reservedSMEM_offset_0_alias,@"STO_CUDA_RESERVED_SHARED STV_DEFAULT"
__nv_reservedSMEM_offset_0_alias:
	.zero		0


//--------------------- .nv.global                --------------------------
	.section	.nv.global,"aw",@nobits
.nv.global:
	.type		_ZN39_INTERNAL_1535d51c_4_k_cu_519f8e3c_26074cute1_E,@object
	.size		_ZN39_INTERNAL_1535d51c_4_k_cu_519f8e3c_26074cute1_E,(_ZN39_INTERNAL_1535d51c_4_k_cu_519f8e3c_26074cuda3std3__45__cpo6cbeginE - _ZN39_INTERNAL_1535d51c_4_k_cu_519f8e3c_26074cute1_E)
_ZN39_INTERNAL_1535d51c_4_k_cu_519f8e3c_26074cute1_E:
	.zero		1
	.type		_ZN39_INTERNAL_1535d51c_4_k_cu_519f8e3c_26074cuda3std3__45__cpo6cbeginE,@object
	.size		_ZN39_INTERNAL_1535d51c_4_k_cu_519f8e3c_26074cuda3std3__45__cpo6cbeginE,(_ZN39_INTERNAL_1535d51c_4_k_cu_519f8e3c_26074cuda3std3__48in_placeE - _ZN39_INTERNAL_1535d51c_4_k_cu_519f8e3c_26074cuda3std3__45__cpo6cbeginE)
_ZN39_INTERNAL_1535d51c_4_k_cu_519f8e3c_26074cuda3std3__45__cpo6cbeginE:
	.zero		1
	.type		_ZN39_INTERNAL_1535d51c_4_k_cu_519f8e3c_26074cuda3std3__48in_placeE,@object
	.size		_ZN39_INTERNAL_1535d51c_4_k_cu_519f8e3c_26074cuda3std3__48in_placeE,(_ZN39_INTERNAL_1535d51c_4_k_cu_519f8e3c_26074cuda3std6ranges3__45__cpo9iter_moveE - _ZN39_INTERNAL_1535d51c_4_k_cu_519f8e3c_26074cuda3std3__48in_placeE)
_ZN39_INTERNAL_1535d51c_4_k_cu_519f8e3c_26074cuda3std3__48in_placeE:
	.zero		1
	.type		_ZN39_INTERNAL_1535d51c_4_k_cu_519f8e3c_26074cuda3std6ranges3__45__cpo9iter_moveE,@object
	.size		_ZN39_INTERNAL_1535d51c_4_k_cu_519f8e3c_26074cuda3std6ranges3__45__cpo9iter_moveE,(_ZN39_INTERNAL_1535d51c_4_k_cu_519f8e3c_26074cuda3std3__45__cpo5beginE - _ZN39_INTERNAL_1535d51c_4_k_cu_519f8e3c_26074cuda3std6ranges3__45__cpo9iter_moveE)
_ZN39_INTERNAL_1535d51c_4_k_cu_519f8e3c_26074cuda3std6ranges3__45__cpo9iter_moveE:
	.zero		1
	.type		_ZN39_INTERNAL_1535d51c_4_k_cu_519f8e3c_26074cuda3std3__45__cpo5beginE,@object
	.size		_ZN39_INTERNAL_1535d51c_4_k_cu_519f8e3c_26074cuda3std3__45__cpo5beginE,(_ZN39_INTERNAL_1535d51c_4_k_cu_519f8e3c_26074cuda3std3__441_GLOBAL__N__1535d51c_4_k_cu_519f8e3c_26076ignoreE - _ZN39_INTERNAL_1535d51c_4_k_cu_519f8e3c_26074cuda3std3__45__cpo5beginE)
_ZN39_INTERNAL_1535d51c_4_k_cu_519f8e3c_26074cuda3std3__45__cpo5beginE:
	.zero		1
	.type		_ZN39_INTERNAL_1535d51c_4_k_cu_519f8e3c_26074cuda3std3__441_GLOBAL__N__1535d51c_4_k_cu_519f8e3c_26076ignoreE,@object
	.size		_ZN39_INTERNAL_1535d51c_4_k_cu_519f8e3c_26074cuda3std3__441_GLOBAL__N__1535d51c_4_k_cu_519f8e3c_26076ignoreE,(_ZN39_INTERNAL_1535d51c_4_k_cu_519f8e3c_26074cute7productE - _ZN39_INTERNAL_1535d51c_4_k_cu_519f8e3c_26074cuda3std3__441_GLOBAL__N__1535d51c_4_k_cu_519f8e3c_26076ignoreE)
_ZN39_INTERNAL_1535d51c_4_k_cu_519f8e3c_26074cuda3std3__441_GLOBAL__N__1535d51c_4_k_cu_519f8e3c_26076ignoreE:
	.zero		1
	.type		_ZN39_INTERNAL_1535d51c_4_k_cu_519f8e3c_26074cute7productE,@object
	.size		_ZN39_INTERNAL_1535d51c_4_k_cu_519f8e3c_26074cute7productE,(_ZN39_INTERNAL_1535d51c_4_k_cu_519f8e3c_26074cuda3std3__45__cpo3endE - _ZN39_INTERNAL_1535d51c_4_k_cu_519f8e3c_26074cute7productE)
_ZN39_INTERNAL_1535d51c_4_k_cu_519f8e3c_26074cute7productE:
	.zero		1
	.type		_ZN39_INTERNAL_1535d51c_4_k_cu_519f8e3c_26074cuda3std3__45__cpo3endE,@object
	.size		_ZN39_INTERNAL_1535d51c_4_k_cu_519f8e3c_26074cuda3std3__45__cpo3endE,(_ZN39_INTERNAL_1535d51c_4_k_cu_519f8e3c_26074cuda3std3__419piecewise_constructE - _ZN39_INTERNAL_1535d51c_4_k_cu_519f8e3c_26074cuda3std3__45__cpo3endE)
_ZN39_INTERNAL_1535d51c_4_k_cu_519f8e3c_26074cuda3std3__45__cpo3endE:
	.zero		1
	.type		_ZN39_INTERNAL_1535d51c_4_k_cu_519f8e3c_26074cuda3std3__419piecewise_constructE,@object
	.size		_ZN39_INTERNAL_1535d51c_4_k_cu_519f8e3c_26074cuda3std3__419piecewise_constructE,(_ZN39_INTERNAL_1535d51c_4_k_cu_519f8e3c_26074cuda3std3__45__cpo4cendE - _ZN39_INTERNAL_1535d51c_4_k_cu_519f8e3c_26074cuda3std3__419piecewise_constructE)
_ZN39_INTERNAL_1535d51c_4_k_cu_519f8e3c_26074cuda3std3__419piecewise_constructE:
	.zero		1
	.type		_ZN39_INTERNAL_1535d51c_4_k_cu_519f8e3c_26074cuda3std3__45__cpo4cendE,@object
	.size		_ZN39_INTERNAL_1535d51c_4_k_cu_519f8e3c_26074cuda3std3__45__cpo4cendE,(_ZN39_INTERNAL_1535d51c_4_k_cu_519f8e3c_26074cuda3std6ranges3__45__cpo4swapE - _ZN39_INTERNAL_1535d51c_4_k_cu_519f8e3c_26074cuda3std3__45__cpo4cendE)
_ZN39_INTERNAL_1535d51c_4_k_cu_519f8e3c_26074cuda3std3__45__cpo4cendE:
	.zero		1
	.type		_ZN39_INTERNAL_1535d51c_4_k_cu_519f8e3c_26074cuda3std6ranges3__45__cpo4swapE,@object
	.size		_ZN39_INTERNAL_1535d51c_4_k_cu_519f8e3c_26074cuda3std6ranges3__45__cpo4swapE,(.L_7 - _ZN39_INTERNAL_1535d51c_4_k_cu_519f8e3c_26074cuda3std6ranges3__45__cpo4swapE)
_ZN39_INTERNAL_1535d51c_4_k_cu_519f8e3c_26074cuda3std6ranges3__45__cpo4swapE:
	.zero		1
.L_7:


//--------------------- .nv.constant0._ZN7cutlass13device_kernelINS_4conv6kernel13ConvUniversalINS1_16ConvProblemShapeILNS1_8OperatorE1ELi3EEENS1_10collective14CollectiveConvINS1_46MainloopSm90TmaGmmaWarpSpecializedImplicitGemmILS5_1ELi5ELi3EN4cute5tupleIJNSA_1CILi1EEESD_SD_EEENS1_36KernelImplicitTmaWarpSpecializedSm90ELi1EEENSB_IJNSC_ILi256EEENSC_ILi64EEENSB_IJSI_EEEEEENS_6half_tESL_NSA_8TiledMMAINSA_8MMA_AtomIJNSA_4SM904GMMA25MMA_64x64x16_F32F16F16_SSILNSP_5MajorE0ELSR_1ELNSP_7ScaleInE1ELSS_1EEEEEENSA_6LayoutISE_NSB_IJNSC_ILi0EEESW_SW_EEEEENSB_IJNSA_10UnderscoreESZ_SZ_EEEEENS7_6detail26Sm90ImplicitGemmTileTraitsINSA_20SM90_TMA_LOAD_IM2COLENSA_14ComposedLayoutINSA_7SwizzleILi3ELi4ELi3EEENSA_18smem_ptr_flag_bitsILi16EEENSV_INSB_IJNSB_IJNSC_ILi8EEENSC_ILi32EEEEEENSB_IJSI_SD_EEENSB_IJSD_NSC_ILi5EEEEEEEEENSB_IJNSB_IJSI_NSC_ILi512EEEEEENSB_IJSD_SW_EEENSB_IJSW_NSC_ILi16384EEEEEEEEEEEEEvEENS13_INSA_13SM90_TMA_LOADENS15_IS17_S19_NSV_INSB_IJS1D_NSB_IJS1A_S1A_EEES1F_EEENSB_IJS1J_S1I_NSB_IJSW_NSC_ILi4096EEEEEEEEEEEEEvEEEENS_8epilogue10collective6detail29Sm90TmaWarpSpecializedAdapterINS21_15DefaultEpilogueISL_NSB_IJNSB_IJllllEEESD_SW_EEES26_NS20_6thread17LinearCombinationISL_Li1EffLNS27_9ScaleType4KindE0ELNS_15FloatRoundStyleE2ESL_EENS_4gemm15EpilogueDefaultEEEEEvvEEEEvNT_6ParamsE --------------------------
	.section	.nv.constant0._ZN7cutlass13device_kernelINS_4conv6kernel13ConvUniversalINS1_16ConvProblemShapeILNS1_8OperatorE1ELi3EEENS1_10collective14CollectiveConvINS1_46MainloopSm90TmaGmmaWarpSpecializedImplicitGemmILS5_1ELi5ELi3EN4cute5tupleIJNSA_1CILi1EEESD_SD_EEENS1_36KernelImplicitTmaWarpSpecializedSm90ELi1EEENSB_IJNSC_ILi256EEENSC_ILi64EEENSB_IJSI_EEEEEENS_6half_tESL_NSA_8TiledMMAINSA_8MMA_AtomIJNSA_4SM904GMMA25MMA_64x64x16_F32F16F16_SSILNSP_5MajorE0ELSR_1ELNSP_7ScaleInE1ELSS_1EEEEEENSA_6LayoutISE_NSB_IJNSC_ILi0EEESW_SW_EEEEENSB_IJNSA_10UnderscoreESZ_SZ_EEEEENS7_6detail26Sm90ImplicitGemmTileTraitsINSA_20SM90_TMA_LOAD_IM2COLENSA_14ComposedLayoutINSA_7SwizzleILi3ELi4ELi3EEENSA_18smem_ptr_flag_bitsILi16EEENSV_INSB_IJNSB_IJNSC_ILi8EEENSC_ILi32EEEEEENSB_IJSI_SD_EEENSB_IJSD_NSC_ILi5EEEEEEEEENSB_IJNSB_IJSI_NSC_ILi512EEEEEENSB_IJSD_SW_EEENSB_IJSW_NSC_ILi16384EEEEEEEEEEEEEvEENS13_INSA_13SM90_TMA_LOADENS15_IS17_S19_NSV_INSB_IJS1D_NSB_IJS1A_S1A_EEES1F_EEENSB_IJS1J_S1I_NSB_IJSW_NSC_ILi4096EEEEEEEEEEEEEvEEEENS_8epilogue10collective6detail29Sm90TmaWarpSpecializedAdapterINS21_15DefaultEpilogueISL_NSB_IJNSB_IJllllEEESD_SW_EEES26_NS20_6thread17LinearCombinationISL_Li1EffLNS27_9ScaleType4KindE0ELNS_15FloatRoundStyleE2ESL_EENS_4gemm15EpilogueDefaultEEEEEvvEEEEvNT_6ParamsE,"a",@progbits
	.sectionflags	@""
	.align	4
.nv.constant0._ZN7cutlass13device_kernelINS_4conv6kernel13ConvUniversalINS1_16ConvProblemShapeILNS1_8OperatorE1ELi3EEENS1_10collective14CollectiveConvINS1_46MainloopSm90TmaGmmaWarpSpecializedImplicitGemmILS5_1ELi5ELi3EN4cute5tupleIJNSA_1CILi1EEESD_SD_EEENS1_36KernelImplicitTmaWarpSpecializedSm90ELi1EEENSB_IJNSC_ILi256EEENSC_ILi64EEENSB_IJSI_EEEEEENS_6half_tESL_NSA_8TiledMMAINSA_8MMA_AtomIJNSA_4SM904GMMA25MMA_64x64x16_F32F16F16_SSILNSP_5MajorE0ELSR_1ELNSP_7ScaleInE1ELSS_1EEEEEENSA_6LayoutISE_NSB_IJNSC_ILi0EEESW_SW_EEEEENSB_IJNSA_10UnderscoreESZ_SZ_EEEEENS7_6detail26Sm90ImplicitGemmTileTraitsINSA_20SM90_TMA_LOAD_IM2COLENSA_14ComposedLayoutINSA_7SwizzleILi3ELi4ELi3EEENSA_18smem_ptr_flag_bitsILi16EEENSV_INSB_IJNSB_IJNSC_ILi8EEENSC_ILi32EEEEEENSB_IJSI_SD_EEENSB_IJSD_NSC_ILi5EEEEEEEEENSB_IJNSB_IJSI_NSC_ILi512EEEEEENSB_IJSD_SW_EEENSB_IJSW_NSC_ILi16384EEEEEEEEEEEEEvEENS13_INSA_13SM90_TMA_LOADENS15_IS17_S19_NSV_INSB_IJS1D_NSB_IJS1A_S1A_EEES1F_EEENSB_IJS1J_S1I_NSB_IJSW_NSC_ILi4096EEEEEEEEEEEEEvEEEENS_8epilogue10collective6detail29Sm90TmaWarpSpecializedAdapterINS21_15DefaultEpilogueISL_NSB_IJNSB_IJllllEEESD_SW_EEES26_NS20_6thread17LinearCombinationISL_Li1EffLNS27_9ScaleType4KindE0ELNS_15FloatRoundStyleE2ESL_EENS_4gemm15EpilogueDefaultEEEEEvvEEEEvNT_6ParamsE:
	.zero		1664


//--------------------- SYMBOLS --------------------------

	.type		.nv.reservedSmem.offset0,@object
	.size		.nv.reservedSmem.offset0,0x4
